//
// Generated by NVIDIA NVVM Compiler
//
// Compiler Build ID: CL-36424714
// Cuda compilation tools, release 13.0, V13.0.88
// Based on NVVM 20.0.0
//

.version 9.0
.target sm_100
.address_size 64

	// .globl	_Z15contract_tensorP7double2PKS_iPiS3_ixx
.func  (.param .b64 func_retval0) __internal_accurate_pow
(
	.param .b64 __internal_accurate_pow_param_0
)
;
.extern .shared .align 16 .b8 shared_mem[];

.visible .entry _Z15contract_tensorP7double2PKS_iPiS3_ixx(
	.param .u64 .ptr .align 1 _Z15contract_tensorP7double2PKS_iPiS3_ixx_param_0,
	.param .u64 .ptr .align 1 _Z15contract_tensorP7double2PKS_iPiS3_ixx_param_1,
	.param .u32 _Z15contract_tensorP7double2PKS_iPiS3_ixx_param_2,
	.param .u64 .ptr .align 1 _Z15contract_tensorP7double2PKS_iPiS3_ixx_param_3,
	.param .u64 .ptr .align 1 _Z15contract_tensorP7double2PKS_iPiS3_ixx_param_4,
	.param .u32 _Z15contract_tensorP7double2PKS_iPiS3_ixx_param_5,
	.param .u64 _Z15contract_tensorP7double2PKS_iPiS3_ixx_param_6,
	.param .u64 _Z15contract_tensorP7double2PKS_iPiS3_ixx_param_7
)
{
	.reg .pred 	%p<37>;
	.reg .b32 	%r<343>;
	.reg .b64 	%rd<81>;
	.reg .b64 	%fd<42>;

	ld.param.u64 	%rd11, [_Z15contract_tensorP7double2PKS_iPiS3_ixx_param_0];
	ld.param.u64 	%rd12, [_Z15contract_tensorP7double2PKS_iPiS3_ixx_param_1];
	ld.param.u32 	%r74, [_Z15contract_tensorP7double2PKS_iPiS3_ixx_param_2];
	ld.param.u64 	%rd13, [_Z15contract_tensorP7double2PKS_iPiS3_ixx_param_3];
	ld.param.u64 	%rd14, [_Z15contract_tensorP7double2PKS_iPiS3_ixx_param_4];
	ld.param.u32 	%r75, [_Z15contract_tensorP7double2PKS_iPiS3_ixx_param_5];
	ld.param.u64 	%rd15, [_Z15contract_tensorP7double2PKS_iPiS3_ixx_param_6];
	ld.param.u64 	%rd16, [_Z15contract_tensorP7double2PKS_iPiS3_ixx_param_7];
	cvta.to.global.u64 	%rd1, %rd12;
	cvta.to.global.u64 	%rd2, %rd13;
	cvta.to.global.u64 	%rd3, %rd14;
	cvta.to.global.u64 	%rd4, %rd11;
	mov.u32 	%r76, %ntid.x;
	mov.u32 	%r77, %ctaid.x;
	mov.u32 	%r78, %tid.x;
	mad.lo.s32 	%r79, %r76, %r77, %r78;
	cvt.rn.f64.s32 	%fd1, %r75;
	mov.f64 	%fd2, 0d4000000000000000;
	{
	.reg .b32 %temp; 
	mov.b64 	{%temp, %r80}, %fd2;
	}
	{
	.reg .b32 %temp; 
	mov.b64 	{%temp, %r81}, %fd1;
	}
	shr.u32 	%r82, %r81, 20;
	and.b32  	%r83, %r82, 2047;
	add.s32 	%r84, %r83, -1012;
	mov.b64 	%rd17, %fd1;
	shl.b64 	%rd18, %rd17, %r84;
	setp.eq.s64 	%p2, %rd18, -9223372036854775808;
	{ // callseq 0, 0
	.param .b64 param0;
	st.param.f64 	[param0], %fd1;
	.param .b64 retval0;
	call.uni (retval0), 
	__internal_accurate_pow, 
	(
	param0
	);
	ld.param.f64 	%fd3, [retval0];
	} // callseq 0
	setp.lt.s32 	%p3, %r80, 0;
	neg.f64 	%fd5, %fd3;
	selp.f64 	%fd6, %fd5, %fd3, %p2;
	selp.f64 	%fd7, %fd6, %fd3, %p3;
	setp.eq.s32 	%p4, %r75, 0;
	selp.f64 	%fd8, 0d3FF0000000000000, %fd7, %p4;
	cvt.rzi.s32.f64 	%r1, %fd8;
	cvt.s64.s32 	%rd5, %r79;
	setp.gt.s64 	%p5, %rd15, %rd5;
	setp.le.s64 	%p6, %rd16, %rd5;
	or.pred  	%p7, %p5, %p6;
	@%p7 bra 	$L__BB0_40;
	cvt.u32.u64 	%r85, %rd5;
	mul.lo.s32 	%r2, %r75, %r85;
	rem.s32 	%r3, %r85, %r1;
	setp.lt.s32 	%p8, %r75, 1;
	@%p8 bra 	$L__BB0_22;
	and.b32  	%r4, %r75, 3;
	setp.lt.u32 	%p9, %r75, 4;
	mov.u32 	%r313, %r75;
	mov.u32 	%r316, %r3;
	@%p9 bra 	$L__BB0_5;
	and.b32  	%r5, %r75, 2147483644;
	add.s32 	%r6, %r2, -1;
	mov.b32 	%r317, 0;
	cvt.s64.s32 	%rd22, %r2;
	mov.u32 	%r315, %r75;
	mov.u32 	%r316, %r3;
$L__BB0_4:
	.pragma "nounroll";
	add.s32 	%r87, %r315, %r6;
	mul.wide.s32 	%rd20, %r87, 4;
	add.s64 	%rd21, %rd2, %rd20;
	shr.u32 	%r88, %r316, 31;
	add.s32 	%r89, %r316, %r88;
	and.b32  	%r90, %r89, -2;
	sub.s32 	%r91, %r316, %r90;
	st.global.u32 	[%rd21], %r91;
	shr.s32 	%r92, %r89, 1;
	shr.u32 	%r93, %r89, 31;
	add.s32 	%r94, %r92, %r93;
	and.b32  	%r95, %r94, -2;
	sub.s32 	%r96, %r92, %r95;
	st.global.u32 	[%rd21+-4], %r96;
	shr.s32 	%r97, %r316, 31;
	shr.u32 	%r98, %r97, 30;
	add.s32 	%r99, %r316, %r98;
	shr.s32 	%r100, %r99, 2;
	shr.u32 	%r101, %r99, 31;
	add.s32 	%r102, %r100, %r101;
	and.b32  	%r103, %r102, -2;
	sub.s32 	%r104, %r100, %r103;
	st.global.u32 	[%rd21+-8], %r104;
	shr.u32 	%r105, %r97, 29;
	add.s32 	%r106, %r316, %r105;
	shr.s32 	%r107, %r106, 3;
	add.s32 	%r313, %r315, -4;
	shr.u32 	%r108, %r106, 31;
	add.s32 	%r109, %r107, %r108;
	and.b32  	%r110, %r109, -2;
	sub.s32 	%r111, %r107, %r110;
	cvt.s64.s32 	%rd23, %r315;
	add.s64 	%rd24, %rd23, %rd22;
	shl.b64 	%rd25, %rd24, 2;
	add.s64 	%rd26, %rd2, %rd25;
	st.global.u32 	[%rd26+-16], %r111;
	shr.u32 	%r112, %r97, 28;
	add.s32 	%r113, %r316, %r112;
	shr.s32 	%r316, %r113, 4;
	add.s32 	%r317, %r317, 4;
	setp.eq.s32 	%p10, %r317, %r5;
	mov.u32 	%r315, %r313;
	@%p10 bra 	$L__BB0_5;
	bra.uni 	$L__BB0_4;
$L__BB0_5:
	setp.eq.s32 	%p11, %r4, 0;
	@%p11 bra 	$L__BB0_10;
	setp.eq.s32 	%p12, %r4, 1;
	@%p12 bra 	$L__BB0_8;
	cvt.s64.s32 	%rd27, %r2;
	cvt.s64.s32 	%rd28, %r313;
	add.s64 	%rd29, %rd28, %rd27;
	shl.b64 	%rd30, %rd29, 2;
	add.s64 	%rd31, %rd2, %rd30;
	shr.u32 	%r114, %r316, 31;
	add.s32 	%r115, %r316, %r114;
	and.b32  	%r116, %r115, -2;
	sub.s32 	%r117, %r316, %r116;
	st.global.u32 	[%rd31+-4], %r117;
	shr.s32 	%r118, %r115, 1;
	add.s32 	%r313, %r313, -2;
	shr.u32 	%r119, %r115, 31;
	add.s32 	%r120, %r118, %r119;
	and.b32  	%r121, %r120, -2;
	sub.s32 	%r122, %r118, %r121;
	st.global.u32 	[%rd31+-8], %r122;
	shr.s32 	%r123, %r316, 31;
	shr.u32 	%r124, %r123, 30;
	add.s32 	%r125, %r316, %r124;
	shr.s32 	%r316, %r125, 2;
$L__BB0_8:
	and.b32  	%r126, %r75, 1;
	setp.eq.b32 	%p13, %r126, 1;
	not.pred 	%p14, %p13;
	@%p14 bra 	$L__BB0_10;
	shr.u32 	%r127, %r316, 31;
	add.s32 	%r128, %r316, %r127;
	and.b32  	%r129, %r128, -2;
	sub.s32 	%r130, %r316, %r129;
	cvt.s64.s32 	%rd32, %r2;
	cvt.s64.s32 	%rd33, %r313;
	add.s64 	%rd34, %rd33, %rd32;
	shl.b64 	%rd35, %rd34, 2;
	add.s64 	%rd36, %rd2, %rd35;
	st.global.u32 	[%rd36+-4], %r130;
$L__BB0_10:
	and.b32  	%r13, %r75, 15;
	setp.lt.u32 	%p15, %r75, 16;
	mov.b32 	%r318, 0;
	@%p15 bra 	$L__BB0_13;
	and.b32  	%r318, %r75, 2147483632;
	mov.b32 	%r342, 0;
$L__BB0_12:
	.pragma "nounroll";
	add.s32 	%r133, %r342, %r2;
	mul.wide.s32 	%rd37, %r133, 4;
	add.s64 	%rd38, %rd2, %rd37;
	ld.global.u32 	%r134, [%rd38];
	add.s64 	%rd39, %rd3, %rd37;
	st.global.u32 	[%rd39], %r134;
	ld.global.u32 	%r135, [%rd38+4];
	st.global.u32 	[%rd39+4], %r135;
	ld.global.u32 	%r136, [%rd38+8];
	st.global.u32 	[%rd39+8], %r136;
	ld.global.u32 	%r137, [%rd38+12];
	st.global.u32 	[%rd39+12], %r137;
	ld.global.u32 	%r138, [%rd38+16];
	st.global.u32 	[%rd39+16], %r138;
	ld.global.u32 	%r139, [%rd38+20];
	st.global.u32 	[%rd39+20], %r139;
	ld.global.u32 	%r140, [%rd38+24];
	st.global.u32 	[%rd39+24], %r140;
	ld.global.u32 	%r141, [%rd38+28];
	st.global.u32 	[%rd39+28], %r141;
	ld.global.u32 	%r142, [%rd38+32];
	st.global.u32 	[%rd39+32], %r142;
	ld.global.u32 	%r143, [%rd38+36];
	st.global.u32 	[%rd39+36], %r143;
	ld.global.u32 	%r144, [%rd38+40];
	st.global.u32 	[%rd39+40], %r144;
	ld.global.u32 	%r145, [%rd38+44];
	st.global.u32 	[%rd39+44], %r145;
	ld.global.u32 	%r146, [%rd38+48];
	st.global.u32 	[%rd39+48], %r146;
	ld.global.u32 	%r147, [%rd38+52];
	st.global.u32 	[%rd39+52], %r147;
	ld.global.u32 	%r148, [%rd38+56];
	st.global.u32 	[%rd39+56], %r148;
	ld.global.u32 	%r149, [%rd38+60];
	st.global.u32 	[%rd39+60], %r149;
	add.s32 	%r342, %r342, 16;
	setp.eq.s32 	%p16, %r342, %r318;
	@%p16 bra 	$L__BB0_13;
	bra.uni 	$L__BB0_12;
$L__BB0_13:
	setp.eq.s32 	%p17, %r13, 0;
	@%p17 bra 	$L__BB0_22;
	and.b32  	%r22, %r75, 7;
	setp.lt.u32 	%p18, %r13, 8;
	@%p18 bra 	$L__BB0_16;
	add.s32 	%r150, %r318, %r2;
	mul.wide.s32 	%rd40, %r150, 4;
	add.s64 	%rd41, %rd2, %rd40;
	ld.global.u32 	%r151, [%rd41];
	add.s64 	%rd42, %rd3, %rd40;
	st.global.u32 	[%rd42], %r151;
	ld.global.u32 	%r152, [%rd41+4];
	st.global.u32 	[%rd42+4], %r152;
	ld.global.u32 	%r153, [%rd41+8];
	st.global.u32 	[%rd42+8], %r153;
	ld.global.u32 	%r154, [%rd41+12];
	st.global.u32 	[%rd42+12], %r154;
	ld.global.u32 	%r155, [%rd41+16];
	st.global.u32 	[%rd42+16], %r155;
	ld.global.u32 	%r156, [%rd41+20];
	st.global.u32 	[%rd42+20], %r156;
	ld.global.u32 	%r157, [%rd41+24];
	st.global.u32 	[%rd42+24], %r157;
	ld.global.u32 	%r158, [%rd41+28];
	st.global.u32 	[%rd42+28], %r158;
	add.s32 	%r318, %r318, 8;
$L__BB0_16:
	setp.eq.s32 	%p19, %r22, 0;
	@%p19 bra 	$L__BB0_22;
	setp.lt.u32 	%p20, %r22, 4;
	@%p20 bra 	$L__BB0_19;
	add.s32 	%r159, %r318, %r2;
	mul.wide.s32 	%rd43, %r159, 4;
	add.s64 	%rd44, %rd2, %rd43;
	ld.global.u32 	%r160, [%rd44];
	add.s64 	%rd45, %rd3, %rd43;
	st.global.u32 	[%rd45], %r160;
	ld.global.u32 	%r161, [%rd44+4];
	st.global.u32 	[%rd45+4], %r161;
	ld.global.u32 	%r162, [%rd44+8];
	st.global.u32 	[%rd45+8], %r162;
	ld.global.u32 	%r163, [%rd44+12];
	st.global.u32 	[%rd45+12], %r163;
	add.s32 	%r318, %r318, 4;
$L__BB0_19:
	setp.eq.s32 	%p21, %r4, 0;
	@%p21 bra 	$L__BB0_22;
	mov.b32 	%r322, 0;
$L__BB0_21:
	.pragma "nounroll";
	add.s32 	%r165, %r318, %r2;
	mul.wide.s32 	%rd46, %r165, 4;
	add.s64 	%rd47, %rd2, %rd46;
	ld.global.u32 	%r166, [%rd47];
	add.s64 	%rd48, %rd3, %rd46;
	st.global.u32 	[%rd48], %r166;
	add.s32 	%r318, %r318, 1;
	add.s32 	%r322, %r322, 1;
	setp.ne.s32 	%p22, %r322, %r4;
	@%p22 bra 	$L__BB0_21;
$L__BB0_22:
	setp.lt.s32 	%p23, %r75, 1;
	add.s32 	%r168, %r2, %r74;
	mul.wide.s32 	%rd49, %r168, 4;
	add.s64 	%rd6, %rd3, %rd49;
	setp.lt.s32 	%p24, %r85, %r1;
	sub.s32 	%r169, %r85, %r3;
	selp.b32 	%r31, 0, %r169, %p24;
	add.s64 	%rd7, %rd2, %rd49;
	shl.b32 	%r170, %r3, 5;
	mov.u32 	%r171, shared_mem;
	add.s32 	%r32, %r171, %r170;
	@%p23 bra 	$L__BB0_38;
	and.b32  	%r33, %r75, 15;
	and.b32  	%r34, %r75, 7;
	add.s32 	%r35, %r2, -1;
	and.b32  	%r36, %r75, 3;
	cvt.s64.s32 	%rd8, %r2;
	and.b32  	%r180, %r75, 2147483632;
	neg.s32 	%r37, %r180;
	add.s64 	%rd9, %rd3, -28;
	mad.lo.s32 	%r181, %r75, %r85, %r75;
	add.s32 	%r38, %r181, -1;
	mov.b32 	%r323, 0;
	mov.pred 	%p36, -1;
$L__BB0_24:
	mov.pred 	%p1, %p36;
	setp.lt.u32 	%p26, %r75, 16;
	st.global.u32 	[%rd6], %r323;
	mov.b32 	%r341, 0;
	mov.b32 	%r331, 1;
	mov.u32 	%r330, %r75;
	@%p26 bra 	$L__BB0_27;
	mov.b32 	%r341, 0;
	mov.b32 	%r331, 1;
	mov.u32 	%r324, %r38;
	mov.u32 	%r325, %r37;
	mov.u32 	%r330, %r75;
$L__BB0_26:
	.pragma "nounroll";
	cvt.s64.s32 	%rd56, %r330;
	add.s64 	%rd57, %rd8, %rd56;
	shl.b64 	%rd58, %rd57, 2;
	add.s64 	%rd59, %rd3, %rd58;
	mul.wide.s32 	%rd60, %r324, 4;
	add.s64 	%rd61, %rd9, %rd60;
	ld.global.u32 	%r187, [%rd61+28];
	mad.lo.s32 	%r188, %r187, %r331, %r341;
	ld.global.u32 	%r189, [%rd61+24];
	mul.lo.s32 	%r190, %r331, %r189;
	shl.b32 	%r191, %r190, 1;
	add.s32 	%r192, %r191, %r188;
	ld.global.u32 	%r193, [%rd61+20];
	mul.lo.s32 	%r194, %r331, %r193;
	shl.b32 	%r195, %r194, 2;
	add.s32 	%r196, %r195, %r192;
	ld.global.u32 	%r197, [%rd61+16];
	mul.lo.s32 	%r198, %r331, %r197;
	shl.b32 	%r199, %r198, 3;
	add.s32 	%r200, %r199, %r196;
	ld.global.u32 	%r201, [%rd61+12];
	mul.lo.s32 	%r202, %r331, %r201;
	shl.b32 	%r203, %r202, 4;
	add.s32 	%r204, %r203, %r200;
	ld.global.u32 	%r205, [%rd61+8];
	mul.lo.s32 	%r206, %r331, %r205;
	shl.b32 	%r207, %r206, 5;
	add.s32 	%r208, %r207, %r204;
	ld.global.u32 	%r209, [%rd61+4];
	mul.lo.s32 	%r210, %r331, %r209;
	shl.b32 	%r211, %r210, 6;
	add.s32 	%r212, %r211, %r208;
	ld.global.u32 	%r213, [%rd61];
	mul.lo.s32 	%r214, %r331, %r213;
	shl.b32 	%r215, %r214, 7;
	add.s32 	%r216, %r215, %r212;
	ld.global.u32 	%r217, [%rd61+-4];
	mul.lo.s32 	%r218, %r331, %r217;
	shl.b32 	%r219, %r218, 8;
	add.s32 	%r220, %r219, %r216;
	ld.global.u32 	%r221, [%rd61+-8];
	mul.lo.s32 	%r222, %r331, %r221;
	shl.b32 	%r223, %r222, 9;
	add.s32 	%r224, %r223, %r220;
	ld.global.u32 	%r225, [%rd61+-12];
	mul.lo.s32 	%r226, %r331, %r225;
	shl.b32 	%r227, %r226, 10;
	add.s32 	%r228, %r227, %r224;
	ld.global.u32 	%r229, [%rd61+-16];
	mul.lo.s32 	%r230, %r331, %r229;
	shl.b32 	%r231, %r230, 11;
	add.s32 	%r232, %r231, %r228;
	ld.global.u32 	%r233, [%rd61+-20];
	mul.lo.s32 	%r234, %r331, %r233;
	shl.b32 	%r235, %r234, 12;
	add.s32 	%r236, %r235, %r232;
	ld.global.u32 	%r237, [%rd61+-24];
	mul.lo.s32 	%r238, %r331, %r237;
	shl.b32 	%r239, %r238, 13;
	add.s32 	%r240, %r239, %r236;
	ld.global.u32 	%r241, [%rd61+-28];
	mul.lo.s32 	%r242, %r331, %r241;
	shl.b32 	%r243, %r242, 14;
	add.s32 	%r244, %r243, %r240;
	add.s32 	%r330, %r330, -16;
	ld.global.u32 	%r245, [%rd59+-64];
	mul.lo.s32 	%r246, %r331, %r245;
	shl.b32 	%r247, %r246, 15;
	add.s32 	%r341, %r247, %r244;
	shl.b32 	%r331, %r331, 16;
	add.s32 	%r325, %r325, 16;
	add.s32 	%r324, %r324, -16;
	setp.ne.s32 	%p27, %r325, 0;
	@%p27 bra 	$L__BB0_26;
$L__BB0_27:
	setp.eq.s32 	%p28, %r33, 0;
	@%p28 bra 	$L__BB0_37;
	add.s32 	%r249, %r33, -1;
	setp.lt.u32 	%p29, %r249, 7;
	@%p29 bra 	$L__BB0_30;
	add.s32 	%r250, %r330, %r35;
	mul.wide.s32 	%rd62, %r250, 4;
	add.s64 	%rd63, %rd3, %rd62;
	ld.global.u32 	%r251, [%rd63];
	mad.lo.s32 	%r252, %r251, %r331, %r341;
	ld.global.u32 	%r253, [%rd63+-4];
	mul.lo.s32 	%r254, %r331, %r253;
	shl.b32 	%r255, %r254, 1;
	add.s32 	%r256, %r255, %r252;
	ld.global.u32 	%r257, [%rd63+-8];
	mul.lo.s32 	%r258, %r331, %r257;
	shl.b32 	%r259, %r258, 2;
	add.s32 	%r260, %r259, %r256;
	ld.global.u32 	%r261, [%rd63+-12];
	mul.lo.s32 	%r262, %r331, %r261;
	shl.b32 	%r263, %r262, 3;
	add.s32 	%r264, %r263, %r260;
	ld.global.u32 	%r265, [%rd63+-16];
	mul.lo.s32 	%r266, %r331, %r265;
	shl.b32 	%r267, %r266, 4;
	add.s32 	%r268, %r267, %r264;
	ld.global.u32 	%r269, [%rd63+-20];
	mul.lo.s32 	%r270, %r331, %r269;
	shl.b32 	%r271, %r270, 5;
	add.s32 	%r272, %r271, %r268;
	ld.global.u32 	%r273, [%rd63+-24];
	mul.lo.s32 	%r274, %r331, %r273;
	shl.b32 	%r275, %r274, 6;
	add.s32 	%r276, %r275, %r272;
	add.s32 	%r54, %r330, -8;
	cvt.s64.s32 	%rd64, %r330;
	add.s64 	%rd65, %rd64, %rd8;
	shl.b64 	%rd66, %rd65, 2;
	add.s64 	%rd67, %rd3, %rd66;
	ld.global.u32 	%r277, [%rd67+-32];
	mul.lo.s32 	%r278, %r331, %r277;
	shl.b32 	%r279, %r278, 7;
	add.s32 	%r341, %r279, %r276;
	shl.b32 	%r331, %r331, 8;
	mov.u32 	%r330, %r54;
$L__BB0_30:
	setp.eq.s32 	%p30, %r34, 0;
	@%p30 bra 	$L__BB0_37;
	add.s32 	%r281, %r34, -1;
	setp.lt.u32 	%p31, %r281, 3;
	@%p31 bra 	$L__BB0_33;
	add.s32 	%r282, %r330, %r35;
	mul.wide.s32 	%rd68, %r282, 4;
	add.s64 	%rd69, %rd3, %rd68;
	ld.global.u32 	%r283, [%rd69];
	mad.lo.s32 	%r284, %r283, %r331, %r341;
	ld.global.u32 	%r285, [%rd69+-4];
	mul.lo.s32 	%r286, %r331, %r285;
	shl.b32 	%r287, %r286, 1;
	add.s32 	%r288, %r287, %r284;
	ld.global.u32 	%r289, [%rd69+-8];
	mul.lo.s32 	%r290, %r331, %r289;
	shl.b32 	%r291, %r290, 2;
	add.s32 	%r292, %r291, %r288;
	add.s32 	%r61, %r330, -4;
	cvt.s64.s32 	%rd70, %r330;
	add.s64 	%rd71, %rd70, %rd8;
	shl.b64 	%rd72, %rd71, 2;
	add.s64 	%rd73, %rd3, %rd72;
	ld.global.u32 	%r293, [%rd73+-16];
	mul.lo.s32 	%r294, %r331, %r293;
	shl.b32 	%r295, %r294, 3;
	add.s32 	%r341, %r295, %r292;
	shl.b32 	%r331, %r331, 4;
	mov.u32 	%r330, %r61;
$L__BB0_33:
	setp.eq.s32 	%p32, %r36, 0;
	@%p32 bra 	$L__BB0_37;
	setp.eq.s32 	%p33, %r36, 1;
	add.s32 	%r296, %r330, %r35;
	mul.wide.s32 	%rd74, %r296, 4;
	add.s64 	%rd10, %rd3, %rd74;
	ld.global.u32 	%r297, [%rd10];
	mad.lo.s32 	%r341, %r297, %r331, %r341;
	@%p33 bra 	$L__BB0_37;
	setp.eq.s32 	%p34, %r36, 2;
	ld.global.u32 	%r298, [%rd10+-4];
	mul.lo.s32 	%r299, %r331, %r298;
	shl.b32 	%r300, %r299, 1;
	add.s32 	%r341, %r300, %r341;
	@%p34 bra 	$L__BB0_37;
	ld.global.u32 	%r301, [%rd10+-8];
	mul.lo.s32 	%r302, %r331, %r301;
	shl.b32 	%r303, %r302, 2;
	add.s32 	%r341, %r303, %r341;
$L__BB0_37:
	add.s32 	%r305, %r341, %r31;
	ld.global.u32 	%r306, [%rd7];
	shl.b32 	%r307, %r306, 1;
	add.s32 	%r308, %r307, %r323;
	mul.wide.s32 	%rd75, %r308, 16;
	add.s64 	%rd76, %rd1, %rd75;
	ld.global.v2.f64 	{%fd27, %fd28}, [%rd76];
	mul.wide.s32 	%rd77, %r305, 16;
	add.s64 	%rd78, %rd4, %rd77;
	ld.global.v2.f64 	{%fd29, %fd30}, [%rd78];
	mul.f64 	%fd31, %fd27, %fd29;
	mul.f64 	%fd32, %fd28, %fd30;
	sub.f64 	%fd33, %fd31, %fd32;
	mul.f64 	%fd34, %fd27, %fd30;
	fma.rn.f64 	%fd35, %fd28, %fd29, %fd34;
	shl.b32 	%r309, %r323, 4;
	add.s32 	%r310, %r32, %r309;
	st.shared.v2.f64 	[%r310], {%fd33, %fd35};
	mov.b32 	%r323, 1;
	mov.pred 	%p36, 0;
	@%p1 bra 	$L__BB0_24;
	bra.uni 	$L__BB0_39;
$L__BB0_38:
	mov.b32 	%r172, 0;
	st.global.u32 	[%rd6], %r172;
	ld.global.u32 	%r173, [%rd7];
	shl.b32 	%r174, %r173, 1;
	mul.wide.s32 	%rd50, %r174, 16;
	add.s64 	%rd51, %rd1, %rd50;
	ld.global.v2.f64 	{%fd9, %fd10}, [%rd51];
	mul.wide.s32 	%rd52, %r31, 16;
	add.s64 	%rd53, %rd4, %rd52;
	ld.global.v2.f64 	{%fd11, %fd12}, [%rd53];
	mul.f64 	%fd13, %fd9, %fd11;
	mul.f64 	%fd14, %fd10, %fd12;
	sub.f64 	%fd15, %fd13, %fd14;
	mul.f64 	%fd16, %fd9, %fd12;
	fma.rn.f64 	%fd17, %fd10, %fd11, %fd16;
	st.shared.v2.f64 	[%r32], {%fd15, %fd17};
	mov.b32 	%r175, 1;
	st.global.u32 	[%rd6], %r175;
	ld.global.u32 	%r176, [%rd7];
	shl.b32 	%r177, %r176, 1;
	mul.wide.s32 	%rd54, %r177, 16;
	add.s64 	%rd55, %rd1, %rd54;
	ld.global.v2.f64 	{%fd18, %fd19}, [%rd55+16];
	ld.global.v2.f64 	{%fd20, %fd21}, [%rd53];
	mul.f64 	%fd22, %fd18, %fd20;
	mul.f64 	%fd23, %fd19, %fd21;
	sub.f64 	%fd24, %fd22, %fd23;
	mul.f64 	%fd25, %fd18, %fd21;
	fma.rn.f64 	%fd26, %fd19, %fd20, %fd25;
	st.shared.v2.f64 	[%r32+16], {%fd24, %fd26};
$L__BB0_39:
	bar.sync 	0;
	ld.shared.v2.f64 	{%fd36, %fd37}, [%r32+16];
	ld.shared.v2.f64 	{%fd38, %fd39}, [%r32];
	add.f64 	%fd40, %fd36, %fd38;
	add.f64 	%fd41, %fd37, %fd39;
	shl.b64 	%rd79, %rd5, 4;
	add.s64 	%rd80, %rd4, %rd79;
	st.global.v2.f64 	[%rd80], {%fd40, %fd41};
$L__BB0_40:
	ret;

}
	// .globl	_Z14applyPhaseFlipP7double2x
.visible .entry _Z14applyPhaseFlipP7double2x(
	.param .u64 .ptr .align 1 _Z14applyPhaseFlipP7double2x_param_0,
	.param .u64 _Z14applyPhaseFlipP7double2x_param_1
)
{
	.reg .b64 	%rd<6>;
	.reg .b64 	%fd<8>;

	ld.param.u64 	%rd1, [_Z14applyPhaseFlipP7double2x_param_0];
	ld.param.u64 	%rd2, [_Z14applyPhaseFlipP7double2x_param_1];
	cvta.to.global.u64 	%rd3, %rd1;
	shl.b64 	%rd4, %rd2, 4;
	add.s64 	%rd5, %rd3, %rd4;
	ld.global.v2.f64 	{%fd1, %fd2}, [%rd5];
	neg.f64 	%fd3, %fd1;
	mul.f64 	%fd4, %fd2, 0d0000000000000000;
	sub.f64 	%fd5, %fd3, %fd4;
	mul.f64 	%fd6, %fd1, 0d0000000000000000;
	sub.f64 	%fd7, %fd6, %fd2;
	st.global.v2.f64 	[%rd5], {%fd5, %fd7};
	ret;

}
.func  (.param .b64 func_retval0) __internal_accurate_pow(
	.param .b64 __internal_accurate_pow_param_0
)
{
	.reg .pred 	%p<8>;
	.reg .b32 	%r<46>;
	.reg .b32 	%f<3>;
	.reg .b64 	%fd<109>;

	ld.param.f64 	%fd10, [__internal_accurate_pow_param_0];
	mov.f64 	%fd11, 0d4000000000000000;
	{
	.reg .b32 %temp; 
	mov.b64 	{%temp, %r8}, %fd11;
	}
	{
	.reg .b32 %temp; 
	mov.b64 	{%r9, %temp}, %fd11;
	}
	shr.u32 	%r10, %r8, 20;
	setp.lt.u32 	%p1, %r8, 1048576;
	mov.f64 	%fd12, 0d4360000000000000;
	{
	.reg .b32 %temp; 
	mov.b64 	{%temp, %r11}, %fd12;
	}
	{
	.reg .b32 %temp; 
	mov.b64 	{%r12, %temp}, %fd12;
	}
	shr.u32 	%r13, %r11, 20;
	add.s32 	%r14, %r13, -54;
	selp.b32 	%r15, %r12, %r9, %p1;
	selp.b32 	%r16, %r11, %r8, %p1;
	selp.b32 	%r1, %r14, %r10, %p1;
	add.s32 	%r45, %r1, -1023;
	and.b32  	%r17, %r16, -2146435073;
	or.b32  	%r18, %r17, 1072693248;
	mov.b64 	%fd107, {%r15, %r18};
	setp.lt.u32 	%p2, %r18, 1073127583;
	@%p2 bra 	$L__BB2_2;
	{
	.reg .b32 %temp; 
	mov.b64 	{%r19, %temp}, %fd107;
	}
	{
	.reg .b32 %temp; 
	mov.b64 	{%temp, %r20}, %fd107;
	}
	add.s32 	%r21, %r20, -1048576;
	mov.b64 	%fd107, {%r19, %r21};
	add.s32 	%r45, %r1, -1022;
$L__BB2_2:
	add.f64 	%fd13, %fd107, 0dBFF0000000000000;
	add.f64 	%fd14, %fd107, 0d3FF0000000000000;
	rcp.approx.ftz.f64 	%fd15, %fd14;
	neg.f64 	%fd16, %fd14;
	fma.rn.f64 	%fd17, %fd16, %fd15, 0d3FF0000000000000;
	fma.rn.f64 	%fd18, %fd17, %fd17, %fd17;
	fma.rn.f64 	%fd19, %fd18, %fd15, %fd15;
	mul.f64 	%fd20, %fd13, %fd19;
	fma.rn.f64 	%fd21, %fd13, %fd19, %fd20;
	mul.f64 	%fd22, %fd21, %fd21;
	fma.rn.f64 	%fd23, %fd22, 0d3EB0F5FF7D2CAFE2, 0d3ED0F5D241AD3B5A;
	fma.rn.f64 	%fd24, %fd23, %fd22, 0d3EF3B20A75488A3F;
	fma.rn.f64 	%fd25, %fd24, %fd22, 0d3F1745CDE4FAECD5;
	fma.rn.f64 	%fd26, %fd25, %fd22, 0d3F3C71C7258A578B;
	fma.rn.f64 	%fd27, %fd26, %fd22, 0d3F6249249242B910;
	fma.rn.f64 	%fd28, %fd27, %fd22, 0d3F89999999999DFB;
	sub.f64 	%fd29, %fd13, %fd21;
	add.f64 	%fd30, %fd29, %fd29;
	neg.f64 	%fd31, %fd21;
	fma.rn.f64 	%fd32, %fd31, %fd13, %fd30;
	mul.f64 	%fd33, %fd19, %fd32;
	fma.rn.f64 	%fd34, %fd22, %fd28, 0d3FB5555555555555;
	mov.f64 	%fd35, 0d3FB5555555555555;
	sub.f64 	%fd36, %fd35, %fd34;
	fma.rn.f64 	%fd37, %fd22, %fd28, %fd36;
	add.f64 	%fd38, %fd37, 0dBC46A4CB00B9E7B0;
	add.f64 	%fd39, %fd34, %fd38;
	sub.f64 	%fd40, %fd34, %fd39;
	add.f64 	%fd41, %fd38, %fd40;
	mul.rn.f64 	%fd42, %fd21, %fd21;
	neg.f64 	%fd43, %fd42;
	fma.rn.f64 	%fd44, %fd21, %fd21, %fd43;
	{
	.reg .b32 %temp; 
	mov.b64 	{%r22, %temp}, %fd33;
	}
	{
	.reg .b32 %temp; 
	mov.b64 	{%temp, %r23}, %fd33;
	}
	add.s32 	%r24, %r23, 1048576;
	mov.b64 	%fd45, {%r22, %r24};
	fma.rn.f64 	%fd46, %fd21, %fd45, %fd44;
	mul.rn.f64 	%fd47, %fd42, %fd21;
	neg.f64 	%fd48, %fd47;
	fma.rn.f64 	%fd49, %fd42, %fd21, %fd48;
	fma.rn.f64 	%fd50, %fd42, %fd33, %fd49;
	fma.rn.f64 	%fd51, %fd46, %fd21, %fd50;
	mul.rn.f64 	%fd52, %fd39, %fd47;
	neg.f64 	%fd53, %fd52;
	fma.rn.f64 	%fd54, %fd39, %fd47, %fd53;
	fma.rn.f64 	%fd55, %fd39, %fd51, %fd54;
	fma.rn.f64 	%fd56, %fd41, %fd47, %fd55;
	add.f64 	%fd57, %fd52, %fd56;
	sub.f64 	%fd58, %fd52, %fd57;
	add.f64 	%fd59, %fd56, %fd58;
	add.f64 	%fd60, %fd21, %fd57;
	sub.f64 	%fd61, %fd21, %fd60;
	add.f64 	%fd62, %fd57, %fd61;
	add.f64 	%fd63, %fd59, %fd62;
	add.f64 	%fd64, %fd33, %fd63;
	add.f64 	%fd65, %fd60, %fd64;
	sub.f64 	%fd66, %fd60, %fd65;
	add.f64 	%fd67, %fd64, %fd66;
	xor.b32  	%r25, %r45, -2147483648;
	mov.b32 	%r26, 1127219200;
	mov.b64 	%fd68, {%r25, %r26};
	mov.b32 	%r27, -2147483648;
	mov.b64 	%fd69, {%r27, %r26};
	sub.f64 	%fd70, %fd68, %fd69;
	fma.rn.f64 	%fd71, %fd70, 0d3FE62E42FEFA39EF, %fd65;
	fma.rn.f64 	%fd72, %fd70, 0dBFE62E42FEFA39EF, %fd71;
	sub.f64 	%fd73, %fd72, %fd65;
	sub.f64 	%fd74, %fd67, %fd73;
	fma.rn.f64 	%fd75, %fd70, 0d3C7ABC9E3B39803F, %fd74;
	add.f64 	%fd76, %fd71, %fd75;
	sub.f64 	%fd77, %fd71, %fd76;
	add.f64 	%fd78, %fd75, %fd77;
	{
	.reg .b32 %temp; 
	mov.b64 	{%temp, %r28}, %fd10;
	}
	{
	.reg .b32 %temp; 
	mov.b64 	{%r29, %temp}, %fd10;
	}
	shl.b32 	%r30, %r28, 1;
	setp.gt.u32 	%p3, %r30, -33554433;
	and.b32  	%r31, %r28, -15728641;
	selp.b32 	%r32, %r31, %r28, %p3;
	mov.b64 	%fd79, {%r29, %r32};
	mul.rn.f64 	%fd80, %fd76, %fd79;
	neg.f64 	%fd81, %fd80;
	fma.rn.f64 	%fd82, %fd76, %fd79, %fd81;
	fma.rn.f64 	%fd83, %fd78, %fd79, %fd82;
	add.f64 	%fd4, %fd80, %fd83;
	sub.f64 	%fd84, %fd80, %fd4;
	add.f64 	%fd5, %fd83, %fd84;
	fma.rn.f64 	%fd85, %fd4, 0d3FF71547652B82FE, 0d4338000000000000;
	{
	.reg .b32 %temp; 
	mov.b64 	{%r5, %temp}, %fd85;
	}
	mov.f64 	%fd86, 0dC338000000000000;
	add.rn.f64 	%fd87, %fd85, %fd86;
	fma.rn.f64 	%fd88, %fd87, 0dBFE62E42FEFA39EF, %fd4;
	fma.rn.f64 	%fd89, %fd87, 0dBC7ABC9E3B39803F, %fd88;
	fma.rn.f64 	%fd90, %fd89, 0d3E5ADE1569CE2BDF, 0d3E928AF3FCA213EA;
	fma.rn.f64 	%fd91, %fd90, %fd89, 0d3EC71DEE62401315;
	fma.rn.f64 	%fd92, %fd91, %fd89, 0d3EFA01997C89EB71;
	fma.rn.f64 	%fd93, %fd92, %fd89, 0d3F2A01A014761F65;
	fma.rn.f64 	%fd94, %fd93, %fd89, 0d3F56C16C1852B7AF;
	fma.rn.f64 	%fd95, %fd94, %fd89, 0d3F81111111122322;
	fma.rn.f64 	%fd96, %fd95, %fd89, 0d3FA55555555502A1;
	fma.rn.f64 	%fd97, %fd96, %fd89, 0d3FC5555555555511;
	fma.rn.f64 	%fd98, %fd97, %fd89, 0d3FE000000000000B;
	fma.rn.f64 	%fd99, %fd98, %fd89, 0d3FF0000000000000;
	fma.rn.f64 	%fd100, %fd99, %fd89, 0d3FF0000000000000;
	{
	.reg .b32 %temp; 
	mov.b64 	{%r6, %temp}, %fd100;
	}
	{
	.reg .b32 %temp; 
	mov.b64 	{%temp, %r7}, %fd100;
	}
	shl.b32 	%r33, %r5, 20;
	add.s32 	%r34, %r33, %r7;
	mov.b64 	%fd108, {%r6, %r34};
	{
	.reg .b32 %temp; 
	mov.b64 	{%temp, %r35}, %fd4;
	}
	mov.b32 	%f2, %r35;
	abs.f32 	%f1, %f2;
	setp.lt.f32 	%p4, %f1, 0f4086232B;
	@%p4 bra 	$L__BB2_5;
	setp.lt.f64 	%p5, %fd4, 0d0000000000000000;
	add.f64 	%fd101, %fd4, 0d7FF0000000000000;
	selp.f64 	%fd108, 0d0000000000000000, %fd101, %p5;
	setp.geu.f32 	%p6, %f1, 0f40874800;
	@%p6 bra 	$L__BB2_5;
	shr.u32 	%r36, %r5, 31;
	add.s32 	%r37, %r5, %r36;
	shr.s32 	%r38, %r37, 1;
	shl.b32 	%r39, %r38, 20;
	add.s32 	%r40, %r7, %r39;
	mov.b64 	%fd102, {%r6, %r40};
	sub.s32 	%r41, %r5, %r38;
	shl.b32 	%r42, %r41, 20;
	add.s32 	%r43, %r42, 1072693248;
	mov.b32 	%r44, 0;
	mov.b64 	%fd103, {%r44, %r43};
	mul.f64 	%fd108, %fd103, %fd102;
$L__BB2_5:
	abs.f64 	%fd104, %fd108;
	setp.eq.f64 	%p7, %fd104, 0d7FF0000000000000;
	fma.rn.f64 	%fd105, %fd108, %fd5, %fd108;
	selp.f64 	%fd106, %fd108, %fd105, %p7;
	st.param.f64 	[func_retval0], %fd106;
	ret;

}


// ===== COMPILED SASS (sm_100) =====

	.target	sm_100

	.elftype	@"ET_EXEC"


//--------------------- .note.nv.tkinfo           --------------------------
	.section	.note.nv.tkinfo,"",@"SHT_NOTE"
	.sectionflags	@"SHF_NOTE_NV_TKINFO"
	.tkinfo
        /*0018*/ 	.word	0x00000002
        /*0030*/ 	.string	""
        /*0030*/ 	.string	"ptxas"
        /*0030*/ 	.string	"Cuda compilation tools, release 13.0, V13.0.88"
        /*0030*/ 	.string	"Build cuda_13.0.r13.0/compiler.36424714_0"
        /*0030*/ 	.string	"-arch sm_100 -m 64 "



//--------------------- .note.nv.cuinfo           --------------------------
	.section	.note.nv.cuinfo,"",@"SHT_NOTE"
	.sectionflags	@"SHF_NOTE_NV_CUINFO"
        /*0018*/ 	.short	0x0002
        /*001a*/ 	.short	0x0064
        /*001c*/ 	.short	0x0082
	.zero		2


//--------------------- .nv.info                  --------------------------
	.section	.nv.info,"",@"SHT_CUDA_INFO"
	.align	4


	//----- nvinfo : EIATTR_REGCOUNT
	.align		4
        /*0000*/ 	.byte	0x04, 0x2f
        /*0002*/ 	.short	(.L_1 - .L_0)
	.align		4
.L_0:
        /*0004*/ 	.word	index@(_Z15contract_tensorP7double2PKS_iPiS3_ixx)
        /*0008*/ 	.word	0x00000020


	//----- nvinfo : EIATTR_FRAME_SIZE
	.align		4
.L_1:
        /*000c*/ 	.byte	0x04, 0x11
        /*000e*/ 	.short	(.L_3 - .L_2)
	.align		4
.L_2:
        /*0010*/ 	.word	index@($_Z15contract_tensorP7double2PKS_iPiS3_ixx$__internal_accurate_pow)
        /*0014*/ 	.word	0x00000000


	//----- nvinfo : EIATTR_FRAME_SIZE
	.align		4
.L_3:
        /*0018*/ 	.byte	0x04, 0x11
        /*001a*/ 	.short	(.L_5 - .L_4)
	.align		4
.L_4:
        /*001c*/ 	.word	index@(_Z15contract_tensorP7double2PKS_iPiS3_ixx)
        /*0020*/ 	.word	0x00000000


	//----- nvinfo : EIATTR_REGCOUNT
	.align		4
.L_5:
        /*0024*/ 	.byte	0x04, 0x2f
        /*0026*/ 	.short	(.L_7 - .L_6)
	.align		4
.L_6:
        /*0028*/ 	.word	index@(_Z14applyPhaseFlipP7double2x)
        /*002c*/ 	.word	0x0000000e


	//----- nvinfo : EIATTR_FRAME_SIZE
	.align		4
.L_7:
        /*0030*/ 	.byte	0x04, 0x11
        /*0032*/ 	.short	(.L_9 - .L_8)
	.align		4
.L_8:
        /*0034*/ 	.word	index@(_Z14applyPhaseFlipP7double2x)
        /*0038*/ 	.word	0x00000000


	//----- nvinfo : EIATTR_MIN_STACK_SIZE
	.align		4
.L_9:
        /*003c*/ 	.byte	0x04, 0x12
        /*003e*/ 	.short	(.L_11 - .L_10)
	.align		4
.L_10:
        /*0040*/ 	.word	index@(_Z14applyPhaseFlipP7double2x)
        /*0044*/ 	.word	0x00000000


	//----- nvinfo : EIATTR_MIN_STACK_SIZE
	.align		4
.L_11:
        /*0048*/ 	.byte	0x04, 0x12
        /*004a*/ 	.short	(.L_13 - .L_12)
	.align		4
.L_12:
        /*004c*/ 	.word	index@(_Z15contract_tensorP7double2PKS_iPiS3_ixx)
        /*0050*/ 	.word	0x00000000
.L_13:


//--------------------- .nv.compat                --------------------------
	.section	.nv.compat,"",@"SHT_CUDA_COMPAT_INFO"
	.align	4
        /*0000*/ 	.byte	0x02, 0x09, 0x00, 0x00, 0x02, 0x02, 0x01, 0x00, 0x02, 0x05, 0x05, 0x00, 0x03, 0x07, 0x01, 0x01
        /*0010*/ 	.byte	0x02, 0x03, 0x00, 0x00, 0x02, 0x06, 0x01, 0x00, 0x04, 0x0b, 0x08, 0x00, 0x01, 0x00, 0x00, 0x00
        /*0020*/ 	.byte	0x00, 0x00, 0x00, 0x00


//--------------------- .nv.info._Z14applyPhaseFlipP7double2x --------------------------
	.section	.nv.info._Z14applyPhaseFlipP7double2x,"",@"SHT_CUDA_INFO"
	.sectionflags	@""
	.align	4


	//----- nvinfo : EIATTR_CUDA_API_VERSION
	.align		4
        /*0000*/ 	.byte	0x04, 0x37
        /*0002*/ 	.short	(.L_15 - .L_14)
.L_14:
        /*0004*/ 	.word	0x00000082


	//----- nvinfo : EIATTR_KPARAM_INFO
	.align		4
.L_15:
        /*0008*/ 	.byte	0x04, 0x17
        /*000a*/ 	.short	(.L_17 - .L_16)
.L_16:
        /*000c*/ 	.word	0x00000000
        /*0010*/ 	.short	0x0001
        /*0012*/ 	.short	0x0008
        /*0014*/ 	.byte	0x00, 0xf0, 0x21, 0x00


	//----- nvinfo : EIATTR_KPARAM_INFO
	.align		4
.L_17:
        /*0018*/ 	.byte	0x04, 0x17
        /*001a*/ 	.short	(.L_19 - .L_18)
.L_18:
        /*001c*/ 	.word	0x00000000
        /*0020*/ 	.short	0x0000
        /*0022*/ 	.short	0x0000
        /*0024*/ 	.byte	0x00, 0xf5, 0x21, 0x00


	//----- nvinfo : EIATTR_SPARSE_MMA_MASK
	.align		4
.L_19:
        /*0028*/ 	.byte	0x03, 0x50
        /*002a*/ 	.short	0x0000


	//----- nvinfo : EIATTR_MAXREG_COUNT
	.align		4
        /*002c*/ 	.byte	0x03, 0x1b
        /*002e*/ 	.short	0x00ff


	//----- nvinfo : EIATTR_MERCURY_ISA_VERSION
	.align		4
        /*0030*/ 	.byte	0x03, 0x5f
        /*0032*/ 	.short	0x0101


	//----- nvinfo : EIATTR_VRC_CTA_INIT_COUNT
	.align		4
        /*0034*/ 	.byte	0x02, 0x4a
	.zero		1
	.zero		1


	//----- nvinfo : EIATTR_EXIT_INSTR_OFFSETS
	.align		4
        /*0038*/ 	.byte	0x04, 0x1c
        /*003a*/ 	.short	(.L_21 - .L_20)


	//   ....[0]....
.L_20:
        /*003c*/ 	.word	0x000000b0


	//----- nvinfo : EIATTR_CBANK_PARAM_SIZE
	.align		4
.L_21:
        /*0040*/ 	.byte	0x03, 0x19
        /*0042*/ 	.short	0x0010


	//----- nvinfo : EIATTR_PARAM_CBANK
	.align		4
        /*0044*/ 	.byte	0x04, 0x0a
        /*0046*/ 	.short	(.L_23 - .L_22)
	.align		4
.L_22:
        /*0048*/ 	.word	index@(.nv.constant0._Z14applyPhaseFlipP7double2x)
        /*004c*/ 	.short	0x0380
        /*004e*/ 	.short	0x0010


	//----- nvinfo : EIATTR_SW_WAR
	.align		4
.L_23:
        /*0050*/ 	.byte	0x04, 0x36
        /*0052*/ 	.short	(.L_25 - .L_24)
.L_24:
        /*0054*/ 	.word	0x00000008
.L_25:


//--------------------- .nv.info._Z15contract_tensorP7double2PKS_iPiS3_ixx --------------------------
	.section	.nv.info._Z15contract_tensorP7double2PKS_iPiS3_ixx,"",@"SHT_CUDA_INFO"
	.sectionflags	@""
	.align	4


	//----- nvinfo : EIATTR_CUDA_API_VERSION
	.align		4
        /*0000*/ 	.byte	0x04, 0x37
        /*0002*/ 	.short	(.L_27 - .L_26)
.L_26:
        /*0004*/ 	.word	0x00000082


	//----- nvinfo : EIATTR_KPARAM_INFO
	.align		4
.L_27:
        /*0008*/ 	.byte	0x04, 0x17
        /*000a*/ 	.short	(.L_29 - .L_28)
.L_28:
        /*000c*/ 	.word	0x00000000
        /*0010*/ 	.short	0x0007
        /*0012*/ 	.short	0x0038
        /*0014*/ 	.byte	0x00, 0xf0, 0x21, 0x00


	//----- nvinfo : EIATTR_KPARAM_INFO
	.align		4
.L_29:
        /*0018*/ 	.byte	0x04, 0x17
        /*001a*/ 	.short	(.L_31 - .L_30)
.L_30:
        /*001c*/ 	.word	0x00000000
        /*0020*/ 	.short	0x0006
        /*0022*/ 	.short	0x0030
        /*0024*/ 	.byte	0x00, 0xf0, 0x21, 0x00


	//----- nvinfo : EIATTR_KPARAM_INFO
	.align		4
.L_31:
        /*0028*/ 	.byte	0x04, 0x17
        /*002a*/ 	.short	(.L_33 - .L_32)
.L_32:
        /*002c*/ 	.word	0x00000000
        /*0030*/ 	.short	0x0005
        /*0032*/ 	.short	0x0028
        /*0034*/ 	.byte	0x00, 0xf0, 0x11, 0x00


	//----- nvinfo : EIATTR_KPARAM_INFO
	.align		4
.L_33:
        /*0038*/ 	.byte	0x04, 0x17
        /*003a*/ 	.short	(.L_35 - .L_34)
.L_34:
        /*003c*/ 	.word	0x00000000
        /*0040*/ 	.short	0x0004
        /*0042*/ 	.short	0x0020
        /*0044*/ 	.byte	0x00, 0xf5, 0x21, 0x00


	//----- nvinfo : EIATTR_KPARAM_INFO
	.align		4
.L_35:
        /*0048*/ 	.byte	0x04, 0x17
        /*004a*/ 	.short	(.L_37 - .L_36)
.L_36:
        /*004c*/ 	.word	0x00000000
        /*0050*/ 	.short	0x0003
        /*0052*/ 	.short	0x0018
        /*0054*/ 	.byte	0x00, 0xf5, 0x21, 0x00


	//----- nvinfo : EIATTR_KPARAM_INFO
	.align		4
.L_37:
        /*0058*/ 	.byte	0x04, 0x17
        /*005a*/ 	.short	(.L_39 - .L_38)
.L_38:
        /*005c*/ 	.word	0x00000000
        /*0060*/ 	.short	0x0002
        /*0062*/ 	.short	0x0010
        /*0064*/ 	.byte	0x00, 0xf0, 0x11, 0x00


	//----- nvinfo : EIATTR_KPARAM_INFO
	.align		4
.L_39:
        /*0068*/ 	.byte	0x04, 0x17
        /*006a*/ 	.short	(.L_41 - .L_40)
.L_40:
        /*006c*/ 	.word	0x00000000
        /*0070*/ 	.short	0x0001
        /*0072*/ 	.short	0x0008
        /*0074*/ 	.byte	0x00, 0xf5, 0x21, 0x00


	//----- nvinfo : EIATTR_KPARAM_INFO
	.align		4
.L_41:
        /*0078*/ 	.byte	0x04, 0x17
        /*007a*/ 	.short	(.L_43 - .L_42)
.L_42:
        /*007c*/ 	.word	0x00000000
        /*0080*/ 	.short	0x0000
        /*0082*/ 	.short	0x0000
        /*0084*/ 	.byte	0x00, 0xf5, 0x21, 0x00


	//----- nvinfo : EIATTR_SPARSE_MMA_MASK
	.align		4
.L_43:
        /*0088*/ 	.byte	0x03, 0x50
        /*008a*/ 	.short	0x0000


	//----- nvinfo : EIATTR_MAXREG_COUNT
	.align		4
        /*008c*/ 	.byte	0x03, 0x1b
        /*008e*/ 	.short	0x00ff


	//----- nvinfo : EIATTR_NUM_BARRIERS
	.align		4
        /*0090*/ 	.byte	0x02, 0x4c
        /*0092*/ 	.byte	0x01
	.zero		1


	//----- nvinfo : EIATTR_MERCURY_ISA_VERSION
	.align		4
        /*0094*/ 	.byte	0x03, 0x5f
        /*0096*/ 	.short	0x0101


	//----- nvinfo : EIATTR_VRC_CTA_INIT_COUNT
	.align		4
        /*0098*/ 	.byte	0x02, 0x4a
	.zero		1
	.zero		1


	//----- nvinfo : EIATTR_EXIT_INSTR_OFFSETS
	.align		4
        /*009c*/ 	.byte	0x04, 0x1c
        /*009e*/ 	.short	(.L_45 - .L_44)


	//   ....[0]....
.L_44:
        /*00a0*/ 	.word	0x00000130


	//   ....[1]....
        /*00a4*/ 	.word	0x00001df0


	//----- nvinfo : EIATTR_CRS_STACK_SIZE
	.align		4
.L_45:
        /*00a8*/ 	.byte	0x04, 0x1e
        /*00aa*/ 	.short	(.L_47 - .L_46)
.L_46:
        /*00ac*/ 	.word	0x00000000


	//----- nvinfo : EIATTR_CBANK_PARAM_SIZE
	.align		4
.L_47:
        /*00b0*/ 	.byte	0x03, 0x19
        /*00b2*/ 	.short	0x0040


	//----- nvinfo : EIATTR_PARAM_CBANK
	.align		4
        /*00b4*/ 	.byte	0x04, 0x0a
        /*00b6*/ 	.short	(.L_49 - .L_48)
	.align		4
.L_48:
        /*00b8*/ 	.word	index@(.nv.constant0._Z15contract_tensorP7double2PKS_iPiS3_ixx)
        /*00bc*/ 	.short	0x0380
        /*00be*/ 	.short	0x0040


	//----- nvinfo : EIATTR_SW_WAR
	.align		4
.L_49:
        /*00c0*/ 	.byte	0x04, 0x36
        /*00c2*/ 	.short	(.L_51 - .L_50)
.L_50:
        /*00c4*/ 	.word	0x00000008
.L_51:


//--------------------- .nv.callgraph             --------------------------
	.section	.nv.callgraph,"",@"SHT_CUDA_CALLGRAPH"
	.align	4
	.sectionentsize	8
	.align		4
        /*0000*/ 	.word	0x00000000
	.align		4
        /*0004*/ 	.word	0xffffffff
	.align		4
        /*0008*/ 	.word	0x00000000
	.align		4
        /*000c*/ 	.word	0xfffffffe
	.align		4
        /*0010*/ 	.word	0x00000000
	.align		4
        /*0014*/ 	.word	0xfffffffd
	.align		4
        /*0018*/ 	.word	0x00000000
	.align		4
        /*001c*/ 	.word	0xfffffffc


//--------------------- .text._Z14applyPhaseFlipP7double2x --------------------------
	.section	.text._Z14applyPhaseFlipP7double2x,"ax",@progbits
	.align	128
        .global         _Z14applyPhaseFlipP7double2x
        .type           _Z14applyPhaseFlipP7double2x,@function
        .size           _Z14applyPhaseFlipP7double2x,(.L_x_22 - _Z14applyPhaseFlipP7double2x)
        .other          _Z14applyPhaseFlipP7double2x,@"STO_CUDA_ENTRY STV_DEFAULT"
_Z14applyPhaseFlipP7double2x:
.text._Z14applyPhaseFlipP7double2x:
[----:B------:R-:W-:Y:S01]  /*0000*/  LDC R1, c[0x0][0x37c] ;  /* 0x0000df00ff017b82 */ /* 0x000fe20000000800 */
[----:B------:R-:W0:Y:S01]  /*0010*/  LDCU.128 UR4, c[0x0][0x380] ;  /* 0x00007000ff0477ac */ /* 0x000e220008000c00 */
[----:B------:R-:W1:Y:S01]  /*0020*/  LDCU.64 UR8, c[0x0][0x358] ;  /* 0x00006b00ff0877ac */ /* 0x000e620008000a00 */
[----:B0-----:R-:W-:-:S04]  /*0030*/  ULEA UR4, UP0, UR6, UR4, 0x4 ;  /* 0x0000000406047291 */ /* 0x001fc8000f8020ff */
[----:B------:R-:W-:Y:S02]  /*0040*/  ULEA.HI.X UR5, UR6, UR5, UR7, 0x4, UP0 ;  /* 0x0000000506057291 */ /* 0x000fe400080f2407 */
[----:B------:R-:W-:-:S04]  /*0050*/  MOV R2, UR4 ;  /* 0x0000000400027c02 */ /* 0x000fc80008000f00 */
[----:B------:R-:W-:-:S05]  /*0060*/  MOV R3, UR5 ;  /* 0x0000000500037c02 */ /* 0x000fca0008000f00 */
[----:B-1----:R-:W2:Y:S02]  /*0070*/  LDG.E.128 R4, desc[UR8][R2.64] ;  /* 0x0000000802047981 */ /* 0x002ea4000c1e1d00 */
[----:B--2---:R-:W-:Y:S02]  /*0080*/  DFMA R8, -RZ, R6, -R4 ;  /* 0x00000006ff08722b */ /* 0x004fe40000000904 */
[----:B------:R-:W-:-:S07]  /*0090*/  DFMA R10, RZ, R4, -R6 ;  /* 0x00000004ff0a722b */ /* 0x000fce0000000806 */
[----:B------:R-:W-:Y:S01]  /*00a0*/  STG.E.128 desc[UR8][R2.64], R8 ;  /* 0x0000000802007986 */ /* 0x000fe2000c101d08 */
[----:B------:R-:W-:Y:S05]  /*00b0*/  EXIT ;  /* 0x000000000000794d */ /* 0x000fea0003800000 */
.L_x_0:
[----:B------:R-:W-:-:S00]  /*00c0*/  BRA `(.L_x_0) ;  /* 0xfffffffc00fc7947 */ /* 0x000fc0000383ffff */
[----:B------:R-:W-:-:S00]  /*00d0*/  NOP ;  /* 0x0000000000007918 */ /* 0x000fc00000000000 */
        /* <DEDUP_REMOVED lines=10> */
.L_x_22:


//--------------------- .text._Z15contract_tensorP7double2PKS_iPiS3_ixx --------------------------
	.section	.text._Z15contract_tensorP7double2PKS_iPiS3_ixx,"ax",@progbits
	.align	128
        .global         _Z15contract_tensorP7double2PKS_iPiS3_ixx
        .type           _Z15contract_tensorP7double2PKS_iPiS3_ixx,@function
        .size           _Z15contract_tensorP7double2PKS_iPiS3_ixx,(.L_x_21 - _Z15contract_tensorP7double2PKS_iPiS3_ixx)
        .other          _Z15contract_tensorP7double2PKS_iPiS3_ixx,@"STO_CUDA_ENTRY STV_DEFAULT"
_Z15contract_tensorP7double2PKS_iPiS3_ixx:
.text._Z15contract_tensorP7double2PKS_iPiS3_ixx:
[----:B------:R-:W-:Y:S01]  /*0000*/  LDC R1, c[0x0][0x37c] ;  /* 0x0000df00ff017b82 */ /* 0x000fe20000000800 */
[----:B------:R-:W0:Y:S01]  /*0010*/  S2R R0, SR_CTAID.X ;  /* 0x0000000000007919 */ /* 0x000e220000002500 */
[----:B------:R-:W1:Y:S01]  /*0020*/  LDCU UR5, c[0x0][0x3a8] ;  /* 0x00007500ff0577ac */ /* 0x000e620008000800 */
[----:B------:R-:W-:Y:S01]  /*0030*/  MOV R4, 0x90 ;  /* 0x0000009000047802 */ /* 0x000fe20000000f00 */
[----:B------:R-:W0:Y:S01]  /*0040*/  S2R R5, SR_TID.X ;  /* 0x0000000000057919 */ /* 0x000e220000002100 */
[----:B------:R-:W0:Y:S01]  /*0050*/  LDCU UR4, c[0x0][0x360] ;  /* 0x00006c00ff0477ac */ /* 0x000e220008000800 */
[----:B-1----:R-:W1:Y:S02]  /*0060*/  I2F.F64 R2, UR5 ;  /* 0x0000000500027d12 */ /* 0x002e640008201c00 */
[----:B01----:R-:W-:-:S07]  /*0070*/  IMAD R0, R0, UR4, R5 ;  /* 0x0000000400007c24 */ /* 0x003fce000f8e0205 */
[----:B------:R-:W-:Y:S05]  /*0080*/  CALL.REL.NOINC `($_Z15contract_tensorP7double2PKS_iPiS3_ixx$__internal_accurate_pow) ;  /* 0x0000001c005c7944 */ /* 0x000fea0003c00000 */
[----:B------:R-:W0:Y:S01]  /*0090*/  LDCU.128 UR8, c[0x0][0x3b0] ;  /* 0x00007600ff0877ac */ /* 0x000e220008000c00 */
[----:B------:R-:W-:Y:S01]  /*00a0*/  SHF.R.S32.HI R4, RZ, 0x1f, R0 ;  /* 0x0000001fff047819 */ /* 0x000fe20000011400 */
[----:B------:R-:W1:Y:S01]  /*00b0*/  LDCU UR5, c[0x0][0x3a8] ;  /* 0x00007500ff0577ac */ /* 0x000e620008000800 */
[C---:B0-----:R-:W-:Y:S02]  /*00c0*/  ISETP.GE.U32.AND P1, PT, R0.reuse, UR10, PT ;  /* 0x0000000a00007c0c */ /* 0x041fe4000bf26070 */
[----:B------:R-:W-:Y:S02]  /*00d0*/  ISETP.LT.U32.AND P0, PT, R0, UR8, PT ;  /* 0x0000000800007c0c */ /* 0x000fe4000bf01070 */
[C---:B------:R-:W-:Y:S02]  /*00e0*/  ISETP.GE.AND.EX P1, PT, R4.reuse, UR11, PT, P1 ;  /* 0x0000000b04007c0c */ /* 0x040fe4000bf26310 */
[----:B-1----:R-:W-:Y:S02]  /*00f0*/  ISETP.NE.AND P2, PT, RZ, UR5, PT ;  /* 0x00000005ff007c0c */ /* 0x002fe4000bf45270 */
[----:B------:R-:W-:-:S02]  /*0100*/  ISETP.LT.OR.EX P0, PT, R4, UR9, P1, P0 ;  /* 0x0000000904007c0c */ /* 0x000fc40008f01700 */
[----:B------:R-:W-:Y:S02]  /*0110*/  FSEL R2, R2, RZ, P2 ;  /* 0x000000ff02027208 */ /* 0x000fe40001000000 */
[----:B------:R-:W-:-:S09]  /*0120*/  FSEL R3, R3, 1.875, P2 ;  /* 0x3ff0000003037808 */ /* 0x000fd20001000000 */
[----:B------:R-:W-:Y:S05]  /*0130*/  @P0 EXIT ;  /* 0x000000000000094d */ /* 0x000fea0003800000 */
[----:B------:R0:W1:Y:S01]  /*0140*/  F2I.F64.TRUNC R3, R2 ;  /* 0x0000000200037311 */ /* 0x000062000030d100 */
[----:B------:R-:W-:Y:S01]  /*0150*/  ISETP.GE.AND P2, PT, R0, RZ, PT ;  /* 0x000000ff0000720c */ /* 0x000fe20003f46270 */
[----:B------:R-:W-:Y:S01]  /*0160*/  UISETP.GE.AND UP0, UPT, UR5, 0x1, UPT ;  /* 0x000000010500788c */ /* 0x000fe2000bf06270 */
[----:B------:R-:W2:Y:S01]  /*0170*/  LDCU.64 UR8, c[0x0][0x358] ;  /* 0x00006b00ff0877ac */ /* 0x000ea20008000a00 */
[----:B0-----:R-:W-:Y:S02]  /*0180*/  IABS R2, R0 ;  /* 0x0000000000027213 */ /* 0x001fe40000000000 */
[-C--:B-1----:R-:W-:Y:S02]  /*0190*/  IABS R8, R3.reuse ;  /* 0x0000000300087213 */ /* 0x082fe40000000000 */
[----:B------:R-:W-:Y:S02]  /*01a0*/  IABS R9, R3 ;  /* 0x0000000300097213 */ /* 0x000fe40000000000 */
[----:B------:R-:W0:Y:S08]  /*01b0*/  I2F.RP R6, R8 ;  /* 0x0000000800067306 */ /* 0x000e300000209400 */
[----:B0-----:R-:W0:Y:S02]  /*01c0*/  MUFU.RCP R6, R6 ;  /* 0x0000000600067308 */ /* 0x001e240000001000 */
[----:B0-----:R-:W-:Y:S01]  /*01d0*/  VIADD R4, R6, 0xffffffe ;  /* 0x0ffffffe06047836 */ /* 0x001fe20000000000 */
[----:B------:R-:W-:-:S05]  /*01e0*/  IADD3 R6, PT, PT, RZ, -R9, RZ ;  /* 0x80000009ff067210 */ /* 0x000fca0007ffe0ff */
[----:B------:R0:W1:Y:S02]  /*01f0*/  F2I.FTZ.U32.TRUNC.NTZ R5, R4 ;  /* 0x0000000400057305 */ /* 0x000064000021f000 */
[----:B0-----:R-:W-:Y:S02]  /*0200*/  IMAD.MOV.U32 R4, RZ, RZ, RZ ;  /* 0x000000ffff047224 */ /* 0x001fe400078e00ff */
[----:B-1----:R-:W-:-:S04]  /*0210*/  IMAD.MOV R7, RZ, RZ, -R5 ;  /* 0x000000ffff077224 */ /* 0x002fc800078e0a05 */
[----:B------:R-:W-:-:S04]  /*0220*/  IMAD R7, R7, R8, RZ ;  /* 0x0000000807077224 */ /* 0x000fc800078e02ff */
[----:B------:R-:W-:-:S06]  /*0230*/  IMAD.HI.U32 R5, R5, R7, R4 ;  /* 0x0000000705057227 */ /* 0x000fcc00078e0004 */
[----:B------:R-:W-:-:S04]  /*0240*/  IMAD.HI.U32 R5, R5, R2, RZ ;  /* 0x0000000205057227 */ /* 0x000fc800078e00ff */
[----:B------:R-:W-:Y:S02]  /*0250*/  IMAD R5, R5, R6, R2 ;  /* 0x0000000605057224 */ /* 0x000fe400078e0202 */
[----:B------:R-:W-:-:S03]  /*0260*/  IMAD R2, R0, UR5, RZ ;  /* 0x0000000500027c24 */ /* 0x000fc6000f8e02ff */
[----:B------:R-:W-:-:S13]  /*0270*/  ISETP.GT.U32.AND P0, PT, R8, R5, PT ;  /* 0x000000050800720c */ /* 0x000fda0003f04070 */
[----:B------:R-:W-:Y:S01]  /*0280*/  @!P0 IMAD.IADD R5, R5, 0x1, -R8 ;  /* 0x0000000105058824 */ /* 0x000fe200078e0a08 */
[----:B------:R-:W-:-:S04]  /*0290*/  ISETP.NE.AND P0, PT, R3, RZ, PT ;  /* 0x000000ff0300720c */ /* 0x000fc80003f05270 */
[----:B------:R-:W-:-:S13]  /*02a0*/  ISETP.GT.U32.AND P1, PT, R8, R5, PT ;  /* 0x000000050800720c */ /* 0x000fda0003f24070 */
[----:B------:R-:W-:-:S04]  /*02b0*/  @!P1 IMAD.IADD R5, R5, 0x1, -R8 ;  /* 0x0000000105059824 */ /* 0x000fc800078e0a08 */
[----:B------:R-:W-:Y:S01]  /*02c0*/  @!P2 IMAD.MOV R5, RZ, RZ, -R5 ;  /* 0x000000ffff05a224 */ /* 0x000fe200078e0a05 */
[----:B------:R-:W-:Y:S01]  /*02d0*/  @!P0 LOP3.LUT R5, RZ, R3, RZ, 0x33, !PT ;  /* 0x00000003ff058212 */ /* 0x000fe200078e33ff */
[----:B--2---:R-:W-:Y:S06]  /*02e0*/  BRA.U !UP0, `(.L_x_1) ;  /* 0x0000000d08007547 */ /* 0x004fec000b800000 */
[----:B------:R-:W0:Y:S01]  /*02f0*/  LDCU UR6, c[0x0][0x3a8] ;  /* 0x00007500ff0677ac */ /* 0x000e220008000800 */
[----:B------:R-:W-:Y:S01]  /*0300*/  MOV R4, R5 ;  /* 0x0000000500047202 */ /* 0x000fe20000000f00 */
[----:B------:R-:W-:Y:S02]  /*0310*/  UISETP.GE.U32.AND UP0, UPT, UR5, 0x4, UPT ;  /* 0x000000040500788c */ /* 0x000fe4000bf06070 */
[----:B------:R-:W-:Y:S01]  /*0320*/  ULOP3.LUT UR7, UR5, 0x3, URZ, 0xc0, !UPT ;  /* 0x0000000305077892 */ /* 0x000fe2000f8ec0ff */
[----:B0-----:R-:W-:-:S06]  /*0330*/  UMOV UR4, UR6 ;  /* 0x0000000600047c82 */ /* 0x001fcc0008000000 */
[----:B------:R-:W-:Y:S05]  /*0340*/  BRA.U !UP0, `(.L_x_2) ;  /* 0x0000000108a87547 */ /* 0x000fea000b800000 */
[----:B------:R-:W0:Y:S01]  /*0350*/  LDC.64 R6, c[0x0][0x398] ;  /* 0x0000e600ff067b82 */ /* 0x000e220000000a00 */
[----:B------:R-:W-:Y:S01]  /*0360*/  VIADD R20, R2, 0xffffffff ;  /* 0xffffffff02147836 */ /* 0x000fe20000000000 */
[----:B------:R-:W1:Y:S01]  /*0370*/  LDCU.64 UR12, c[0x0][0x398] ;  /* 0x00007300ff0c77ac */ /* 0x000e620008000a00 */
[----:B------:R-:W-:Y:S01]  /*0380*/  IMAD.MOV.U32 R4, RZ, RZ, R5 ;  /* 0x000000ffff047224 */ /* 0x000fe200078e0005 */
[----:B------:R-:W-:Y:S01]  /*0390*/  ULOP3.LUT UR5, UR5, 0x7ffffffc, URZ, 0xc0, !UPT ;  /* 0x7ffffffc05057892 */ /* 0x000fe2000f8ec0ff */
[----:B------:R-:W-:-:S11]  /*03a0*/  UMOV UR4, URZ ;  /* 0x000000ff00047c82 */ /* 0x000fd60008000000 */
.L_x_3:
[----:B------:R-:W-:Y:S01]  /*03b0*/  SHF.R.S32.HI R13, RZ, 0x1f, R4 ;  /* 0x0000001fff0d7819 */ /* 0x000fe20000011404 */
[----:B------:R-:W-:Y:S01]  /*03c0*/  USHF.R.S32.HI UR10, URZ, 0x1f, UR6 ;  /* 0x0000001fff0a7899 */ /* 0x000fe20008011406 */
[-C--:B--2---:R-:W-:Y:S01]  /*03d0*/  LEA.HI R17, R4, R4.reuse, RZ, 0x1 ;  /* 0x0000000404117211 */ /* 0x084fe200078f08ff */
[----:B------:R-:W-:Y:S01]  /*03e0*/  VIADD R9, R20, UR6 ;  /* 0x0000000614097c36 */ /* 0x000fe20008000000 */
[CC--:B------:R-:W-:Y:S01]  /*03f0*/  LEA.HI R10, R13.reuse, R4.reuse, RZ, 0x2 ;  /* 0x000000040d0a7211 */ /* 0x0c0fe200078f10ff */
[----:B------:R-:W-:Y:S01]  /*0400*/  UIADD3 UR4, UPT, UPT, UR4, 0x4, URZ ;  /* 0x0000000404047890 */ /* 0x000fe2000fffe0ff */
[----:B------:R-:W-:Y:S01]  /*0410*/  LEA.HI R21, R13, R4, RZ, 0x3 ;  /* 0x000000040d157211 */ /* 0x000fe200078f18ff */
[----:B0-----:R-:W-:Y:S01]  /*0420*/  IMAD.WIDE R8, R9, 0x4, R6 ;  /* 0x0000000409087825 */ /* 0x001fe200078e0206 */
[----:B------:R-:W-:Y:S01]  /*0430*/  SHF.R.S32.HI R16, RZ, 0x1, R17 ;  /* 0x00000001ff107819 */ /* 0x000fe20000011411 */
[----:B------:R-:W-:Y:S01]  /*0440*/  UISETP.NE.AND UP0, UPT, UR4, UR5, UPT ;  /* 0x000000050400728c */ /* 0x000fe2000bf05270 */
[----:B------:R-:W-:-:S02]  /*0450*/  SHF.R.S32.HI R15, RZ, 0x2, R10 ;  /* 0x00000002ff0f7819 */ /* 0x000fc4000001140a */
[----:B------:R-:W-:Y:S02]  /*0460*/  SHF.R.S32.HI R14, RZ, 0x3, R21 ;  /* 0x00000003ff0e7819 */ /* 0x000fe40000011415 */
[C---:B------:R-:W-:Y:S02]  /*0470*/  LOP3.LUT R19, R17.reuse, 0xfffffffe, RZ, 0xc0, !PT ;  /* 0xfffffffe11137812 */ /* 0x040fe400078ec0ff */
[----:B------:R-:W-:Y:S02]  /*0480*/  LEA.HI R17, R17, R16, RZ, 0x1 ;  /* 0x0000001011117211 */ /* 0x000fe400078f08ff */
[----:B------:R-:W-:Y:S02]  /*0490*/  LEA.HI R18, R10, R15, RZ, 0x1 ;  /* 0x0000000f0a127211 */ /* 0x000fe400078f08ff */
[----:B------:R-:W-:Y:S01]  /*04a0*/  IADD3 R11, P0, PT, R2, UR6, RZ ;  /* 0x00000006020b7c10 */ /* 0x000fe2000ff1e0ff */
[----:B------:R-:W-:Y:S01]  /*04b0*/  UIADD3 UR6, UPT, UPT, UR6, -0x4, URZ ;  /* 0xfffffffc06067890 */ /* 0x000fe2000fffe0ff */
[----:B------:R-:W-:-:S02]  /*04c0*/  LEA.HI R21, R21, R14, RZ, 0x1 ;  /* 0x0000000e15157211 */ /* 0x000fc400078f08ff */
[----:B------:R-:W-:Y:S02]  /*04d0*/  LOP3.LUT R17, R17, 0xfffffffe, RZ, 0xc0, !PT ;  /* 0xfffffffe11117812 */ /* 0x000fe400078ec0ff */
[----:B------:R-:W-:Y:S02]  /*04e0*/  LOP3.LUT R18, R18, 0xfffffffe, RZ, 0xc0, !PT ;  /* 0xfffffffe12127812 */ /* 0x000fe400078ec0ff */
[----:B------:R-:W-:Y:S01]  /*04f0*/  LEA.HI.X.SX32 R12, R2, UR10, 0x1, P0 ;  /* 0x0000000a020c7c11 */ /* 0x000fe200080f0eff */
[----:B------:R-:W-:Y:S01]  /*0500*/  IMAD.IADD R17, R16, 0x1, -R17 ;  /* 0x0000000110117824 */ /* 0x000fe200078e0a11 */
[----:B------:R-:W-:Y:S01]  /*0510*/  LOP3.LUT R21, R21, 0xfffffffe, RZ, 0xc0, !PT ;  /* 0xfffffffe15157812 */ /* 0x000fe200078ec0ff */
[----:B------:R-:W-:Y:S01]  /*0520*/  IMAD.IADD R15, R15, 0x1, -R18 ;  /* 0x000000010f0f7824 */ /* 0x000fe200078e0a12 */
[----:B-1----:R-:W-:Y:S02]  /*0530*/  LEA R10, P0, R11, UR12, 0x2 ;  /* 0x0000000c0b0a7c11 */ /* 0x002fe4000f8010ff */
[-C--:B------:R-:W-:Y:S01]  /*0540*/  IADD3 R19, PT, PT, -R19, R4.reuse, RZ ;  /* 0x0000000413137210 */ /* 0x080fe20007ffe1ff */
[----:B------:R-:W-:Y:S01]  /*0550*/  IMAD.IADD R21, R14, 0x1, -R21 ;  /* 0x000000010e157824 */ /* 0x000fe200078e0a15 */
[----:B------:R-:W-:Y:S01]  /*0560*/  LEA.HI.X R11, R11, UR13, R12, 0x2, P0 ;  /* 0x0000000d0b0b7c11 */ /* 0x000fe200080f140c */
[----:B------:R2:W-:Y:S01]  /*0570*/  STG.E desc[UR8][R8.64+-0x4], R17 ;  /* 0xfffffc1108007986 */ /* 0x0005e2000c101908 */
[----:B------:R-:W-:-:S03]  /*0580*/  LEA.HI R4, R13, R4, RZ, 0x4 ;  /* 0x000000040d047211 */ /* 0x000fc600078f20ff */
[----:B------:R2:W-:Y:S01]  /*0590*/  STG.E desc[UR8][R8.64], R19 ;  /* 0x0000001308007986 */ /* 0x0005e2000c101908 */
[----:B------:R-:W-:-:S03]  /*05a0*/  SHF.R.S32.HI R4, RZ, 0x4, R4 ;  /* 0x00000004ff047819 */ /* 0x000fc60000011404 */
[----:B------:R2:W-:Y:S04]  /*05b0*/  STG.E desc[UR8][R8.64+-0x8], R15 ;  /* 0xfffff80f08007986 */ /* 0x0005e8000c101908 */
[----:B------:R2:W-:Y:S01]  /*05c0*/  STG.E desc[UR8][R10.64+-0x10], R21 ;  /* 0xfffff0150a007986 */ /* 0x0005e2000c101908 */
[----:B------:R-:W-:Y:S05]  /*05d0*/  BRA.U UP0, `(.L_x_3) ;  /* 0xfffffffd00747547 */ /* 0x000fea000b83ffff */
[----:B------:R-:W-:-:S05]  /*05e0*/  UMOV UR4, UR6 ;  /* 0x0000000600047c82 */ /* 0x000fca0008000000 */
.L_x_2:
[----:B------:R-:W-:-:S09]  /*05f0*/  UISETP.NE.AND UP0, UPT, UR7, URZ, UPT ;  /* 0x000000ff0700728c */ /* 0x000fd2000bf05270 */
[----:B------:R-:W-:Y:S05]  /*0600*/  BRA.U !UP0, `(.L_x_4) ;  /* 0x00000001088c7547 */ /* 0x000fea000b800000 */
[----:B------:R-:W0:Y:S01]  /*0610*/  LDCU UR5, c[0x0][0x3a8] ;  /* 0x00007500ff0577ac */ /* 0x000e220008000800 */
[----:B------:R-:W-:Y:S02]  /*0620*/  UISETP.NE.AND UP0, UPT, UR7, 0x1, UPT ;  /* 0x000000010700788c */ /* 0x000fe4000bf05270 */
[----:B0-----:R-:W-:-:S04]  /*0630*/  ULOP3.LUT UR5, UR5, 0x1, URZ, 0xc0, !UPT ;  /* 0x0000000105057892 */ /* 0x001fc8000f8ec0ff */
[----:B------:R-:W-:-:S03]  /*0640*/  UISETP.NE.U32.AND UP1, UPT, UR5, 0x1, UPT ;  /* 0x000000010500788c */ /* 0x000fc6000bf25070 */
[----:B------:R-:W-:Y:S08]  /*0650*/  BRA.U !UP0, `(.L_x_5) ;  /* 0x00000001084c7547 */ /* 0x000ff0000b800000 */
[----:B------:R-:W0:Y:S01]  /*0660*/  LDCU.64 UR10, c[0x0][0x398] ;  /* 0x00007300ff0a77ac */ /* 0x000e220008000a00 */
[----:B------:R-:W-:Y:S02]  /*0670*/  LEA.HI R7, R4, R4, RZ, 0x1 ;  /* 0x0000000404077211 */ /* 0x000fe400078f08ff */
[C---:B------:R-:W-:Y:S01]  /*0680*/  IADD3 R12, P0, PT, R2.reuse, UR4, RZ ;  /* 0x00000004020c7c10 */ /* 0x040fe2000ff1e0ff */
[----:B------:R-:W-:Y:S01]  /*0690*/  USHF.R.S32.HI UR5, URZ, 0x1f, UR4 ;  /* 0x0000001fff057899 */ /* 0x000fe20008011404 */
[----:B--2---:R-:W-:Y:S01]  /*06a0*/  SHF.R.S32.HI R8, RZ, 0x1, R7 ;  /* 0x00000001ff087819 */ /* 0x004fe20000011407 */
[----:B------:R-:W-:Y:S01]  /*06b0*/  UIADD3 UR4, UPT, UPT, UR4, -0x2, URZ ;  /* 0xfffffffe04047890 */ /* 0x000fe2000fffe0ff */
[C---:B------:R-:W-:Y:S02]  /*06c0*/  LOP3.LUT R9, R7.reuse, 0xfffffffe, RZ, 0xc0, !PT ;  /* 0xfffffffe07097812 */ /* 0x040fe400078ec0ff */
[----:B------:R-:W-:Y:S02]  /*06d0*/  LEA.HI R10, R7, R8, RZ, 0x1 ;  /* 0x00000008070a7211 */ /* 0x000fe400078f08ff */
[----:B------:R-:W-:-:S02]  /*06e0*/  LEA.HI.X.SX32 R13, R2, UR5, 0x1, P0 ;  /* 0x00000005020d7c11 */ /* 0x000fc400080f0eff */
[----:B------:R-:W-:Y:S02]  /*06f0*/  LOP3.LUT R11, R10, 0xfffffffe, RZ, 0xc0, !PT ;  /* 0xfffffffe0a0b7812 */ /* 0x000fe400078ec0ff */
[----:B------:R-:W-:Y:S02]  /*0700*/  IADD3 R9, PT, PT, R4, -R9, RZ ;  /* 0x8000000904097210 */ /* 0x000fe40007ffe0ff */
[----:B0-----:R-:W-:Y:S01]  /*0710*/  LEA R6, P0, R12, UR10, 0x2 ;  /* 0x0000000a0c067c11 */ /* 0x001fe2000f8010ff */
[----:B------:R-:W-:-:S03]  /*0720*/  IMAD.IADD R11, R8, 0x1, -R11 ;  /* 0x00000001080b7824 */ /* 0x000fc600078e0a0b */
[----:B------:R-:W-:Y:S02]  /*0730*/  LEA.HI.X R7, R12, UR11, R13, 0x2, P0 ;  /* 0x0000000b0c077c11 */ /* 0x000fe400080f140d */
[----:B------:R-:W-:-:S03]  /*0740*/  SHF.R.S32.HI R13, RZ, 0x1f, R4 ;  /* 0x0000001fff0d7819 */ /* 0x000fc60000011404 */
[----:B------:R0:W-:Y:S01]  /*0750*/  STG.E desc[UR8][R6.64+-0x4], R9 ;  /* 0xfffffc0906007986 */ /* 0x0001e2000c101908 */
[----:B------:R-:W-:-:S03]  /*0760*/  LEA.HI R13, R13, R4, RZ, 0x2 ;  /* 0x000000040d0d7211 */ /* 0x000fc600078f10ff */
[----:B------:R0:W-:Y:S01]  /*0770*/  STG.E desc[UR8][R6.64+-0x8], R11 ;  /* 0xfffff80b06007986 */ /* 0x0001e2000c101908 */
[----:B------:R-:W-:-:S07]  /*0780*/  SHF.R.S32.HI R4, RZ, 0x2, R13 ;  /* 0x00000002ff047819 */ /* 0x000fce000001140d */
.L_x_5:
[----:B------:R-:W-:Y:S05]  /*0790*/  BRA.U UP1, `(.L_x_4) ;  /* 0x0000000101287547 */ /* 0x000fea000b800000 */
[----:B------:R-:W1:Y:S01]  /*07a0*/  LDCU.64 UR10, c[0x0][0x398] ;  /* 0x00007300ff0a77ac */ /* 0x000e620008000a00 */
[----:B--2---:R-:W-:Y:S02]  /*07b0*/  IADD3 R8, P0, PT, R2, UR4, RZ ;  /* 0x0000000402087c10 */ /* 0x004fe4000ff1e0ff */
[----:B0-----:R-:W-:Y:S01]  /*07c0*/  LEA.HI R7, R4, R4, RZ, 0x1 ;  /* 0x0000000404077211 */ /* 0x001fe200078f08ff */
[----:B------:R-:W-:-:S03]  /*07d0*/  USHF.R.S32.HI UR5, URZ, 0x1f, UR4 ;  /* 0x0000001fff057899 */ /* 0x000fc60008011404 */
[----:B------:R-:W-:-:S03]  /*07e0*/  LOP3.LUT R9, R7, 0xfffffffe, RZ, 0xc0, !PT ;  /* 0xfffffffe07097812 */ /* 0x000fc600078ec0ff */
[----:B------:R-:W-:Y:S02]  /*07f0*/  LEA.HI.X.SX32 R11, R2, UR5, 0x1, P0 ;  /* 0x00000005020b7c11 */ /* 0x000fe400080f0eff */
[----:B------:R-:W-:Y:S01]  /*0800*/  IMAD.IADD R9, R4, 0x1, -R9 ;  /* 0x0000000104097824 */ /* 0x000fe200078e0a09 */
[----:B-1----:R-:W-:-:S04]  /*0810*/  LEA R6, P0, R8, UR10, 0x2 ;  /* 0x0000000a08067c11 */ /* 0x002fc8000f8010ff */
[----:B------:R-:W-:-:S05]  /*0820*/  LEA.HI.X R7, R8, UR11, R11, 0x2, P0 ;  /* 0x0000000b08077c11 */ /* 0x000fca00080f140b */
[----:B------:R1:W-:Y:S04]  /*0830*/  STG.E desc[UR8][R6.64+-0x4], R9 ;  /* 0xfffffc0906007986 */ /* 0x0003e8000c101908 */
.L_x_4:
[----:B------:R-:W3:Y:S01]  /*0840*/  LDCU UR5, c[0x0][0x3a8] ;  /* 0x00007500ff0577ac */ /* 0x000ee20008000800 */
[----:B------:R-:W-:Y:S01]  /*0850*/  UMOV UR4, URZ ;  /* 0x000000ff00047c82 */ /* 0x000fe20008000000 */
[----:B---3--:R-:W-:Y:S02]  /*0860*/  UISETP.GE.U32.AND UP1, UPT, UR5, 0x10, UPT ;  /* 0x000000100500788c */ /* 0x008fe4000bf26070 */
[----:B------:R-:W-:-:S04]  /*0870*/  ULOP3.LUT UR6, UR5, 0xf, URZ, 0xc0, !UPT ;  /* 0x0000000f05067892 */ /* 0x000fc8000f8ec0ff */
[----:B------:R-:W-:-:S03]  /*0880*/  UISETP.NE.AND UP0, UPT, UR6, URZ, UPT ;  /* 0x000000ff0600728c */ /* 0x000fc6000bf05270 */
[----:B------:R-:W-:Y:S08]  /*0890*/  BRA.U !UP1, `(.L_x_6) ;  /* 0x0000000109a87547 */ /* 0x000ff0000b800000 */
[----:B------:R-:W-:-:S03]  /*08a0*/  ULOP3.LUT UR4, UR5, 0x7ffffff0, URZ, 0xc0, !UPT ;  /* 0x7ffffff005047892 */ /* 0x000fc6000f8ec0ff */
[----:B------:R-:W-:-:S09]  /*08b0*/  UMOV UR5, URZ ;  /* 0x000000ff00057c82 */ /* 0x000fd20008000000 */
.L_x_7:
[----:B01----:R-:W0:Y:S01]  /*08c0*/  LDC.64 R6, c[0x0][0x398] ;  /* 0x0000e600ff067b82 */ /* 0x003e220000000a00 */
[----:B--2-4-:R-:W-:-:S07]  /*08d0*/  VIADD R11, R2, UR5 ;  /* 0x00000005020b7c36 */ /* 0x014fce0008000000 */
[----:B------:R-:W1:Y:S01]  /*08e0*/  LDC.64 R8, c[0x0][0x3a0] ;  /* 0x0000e800ff087b82 */ /* 0x000e620000000a00 */
[----:B0-----:R-:W-:-:S05]  /*08f0*/  IMAD.WIDE R6, R11, 0x4, R6 ;  /* 0x000000040b067825 */ /* 0x001fca00078e0206 */
[----:B------:R-:W2:Y:S01]  /*0900*/  LDG.E R13, desc[UR8][R6.64] ;  /* 0x00000008060d7981 */ /* 0x000ea2000c1e1900 */
[----:B-1----:R-:W-:-:S05]  /*0910*/  IMAD.WIDE R8, R11, 0x4, R8 ;  /* 0x000000040b087825 */ /* 0x002fca00078e0208 */
[----:B--2---:R0:W-:Y:S04]  /*0920*/  STG.E desc[UR8][R8.64], R13 ;  /* 0x0000000d08007986 */ /* 0x0041e8000c101908 */
[----:B------:R-:W2:Y:S04]  /*0930*/  LDG.E R11, desc[UR8][R6.64+0x4] ;  /* 0x00000408060b7981 */ /* 0x000ea8000c1e1900 */
[----:B--2---:R1:W-:Y:S04]  /*0940*/  STG.E desc[UR8][R8.64+0x4], R11 ;  /* 0x0000040b08007986 */ /* 0x0043e8000c101908 */
[----:B------:R-:W2:Y:S04]  /*0950*/  LDG.E R15, desc[UR8][R6.64+0x8] ;  /* 0x00000808060f7981 */ /* 0x000ea8000c1e1900 */
[----:B--2---:R2:W-:Y:S04]  /*0960*/  STG.E desc[UR8][R8.64+0x8], R15 ;  /* 0x0000080f08007986 */ /* 0x0045e8000c101908 */
[----:B------:R-:W3:Y:S04]  /*0970*/  LDG.E R17, desc[UR8][R6.64+0xc] ;  /* 0x00000c0806117981 */ /* 0x000ee8000c1e1900 */
[----:B---3--:R3:W-:Y:S04]  /*0980*/  STG.E desc[UR8][R8.64+0xc], R17 ;  /* 0x00000c1108007986 */ /* 0x0087e8000c101908 */
[----:B------:R-:W4:Y:S04]  /*0990*/  LDG.E R19, desc[UR8][R6.64+0x10] ;  /* 0x0000100806137981 */ /* 0x000f28000c1e1900 */
[----:B----4-:R4:W-:Y:S04]  /*09a0*/  STG.E desc[UR8][R8.64+0x10], R19 ;  /* 0x0000101308007986 */ /* 0x0109e8000c101908 */
[----:B------:R-:W5:Y:S04]  /*09b0*/  LDG.E R21, desc[UR8][R6.64+0x14] ;  /* 0x0000140806157981 */ /* 0x000f68000c1e1900 */
[----:B-----5:R5:W-:Y:S04]  /*09c0*/  STG.E desc[UR8][R8.64+0x14], R21 ;  /* 0x0000141508007986 */ /* 0x020be8000c101908 */
[----:B0-----:R-:W2:Y:S04]  /*09d0*/  LDG.E R13, desc[UR8][R6.64+0x18] ;  /* 0x00001808060d7981 */ /* 0x001ea8000c1e1900 */
[----:B--2---:R0:W-:Y:S04]  /*09e0*/  STG.E desc[UR8][R8.64+0x18], R13 ;  /* 0x0000180d08007986 */ /* 0x0041e8000c101908 */
[----:B-1----:R-:W2:Y:S04]  /*09f0*/  LDG.E R11, desc[UR8][R6.64+0x1c] ;  /* 0x00001c08060b7981 */ /* 0x002ea8000c1e1900 */
[----:B--2---:R1:W-:Y:S04]  /*0a00*/  STG.E desc[UR8][R8.64+0x1c], R11 ;  /* 0x00001c0b08007986 */ /* 0x0043e8000c101908 */
[----:B------:R-:W2:Y:S04]  /*0a10*/  LDG.E R15, desc[UR8][R6.64+0x20] ;  /* 0x00002008060f7981 */ /* 0x000ea8000c1e1900 */
[----:B--2---:R2:W-:Y:S04]  /*0a20*/  STG.E desc[UR8][R8.64+0x20], R15 ;  /* 0x0000200f08007986 */ /* 0x0045e8000c101908 */
[----:B---3--:R-:W3:Y:S04]  /*0a30*/  LDG.E R17, desc[UR8][R6.64+0x24] ;  /* 0x0000240806117981 */ /* 0x008ee8000c1e1900 */
[----:B---3--:R3:W-:Y:S04]  /*0a40*/  STG.E desc[UR8][R8.64+0x24], R17 ;  /* 0x0000241108007986 */ /* 0x0087e8000c101908 */
[----:B----4-:R-:W4:Y:S04]  /*0a50*/  LDG.E R19, desc[UR8][R6.64+0x28] ;  /* 0x0000280806137981 */ /* 0x010f28000c1e1900 */
[----:B----4-:R4:W-:Y:S04]  /*0a60*/  STG.E desc[UR8][R8.64+0x28], R19 ;  /* 0x0000281308007986 */ /* 0x0109e8000c101908 */
[----:B-----5:R-:W5:Y:S04]  /*0a70*/  LDG.E R21, desc[UR8][R6.64+0x2c] ;  /* 0x00002c0806157981 */ /* 0x020f68000c1e1900 */
[----:B-----5:R4:W-:Y:S04]  /*0a80*/  STG.E desc[UR8][R8.64+0x2c], R21 ;  /* 0x00002c1508007986 */ /* 0x0209e8000c101908 */
[----:B0-----:R-:W5:Y:S04]  /*0a90*/  LDG.E R13, desc[UR8][R6.64+0x30] ;  /* 0x00003008060d7981 */ /* 0x001f68000c1e1900 */
[----:B-----5:R4:W-:Y:S04]  /*0aa0*/  STG.E desc[UR8][R8.64+0x30], R13 ;  /* 0x0000300d08007986 */ /* 0x0209e8000c101908 */
[----:B-1----:R-:W5:Y:S04]  /*0ab0*/  LDG.E R11, desc[UR8][R6.64+0x34] ;  /* 0x00003408060b7981 */ /* 0x002f68000c1e1900 */
[----:B-----5:R4:W-:Y:S04]  /*0ac0*/  STG.E desc[UR8][R8.64+0x34], R11 ;  /* 0x0000340b08007986 */ /* 0x0209e8000c101908 */
[----:B--2---:R-:W2:Y:S04]  /*0ad0*/  LDG.E R15, desc[UR8][R6.64+0x38] ;  /* 0x00003808060f7981 */ /* 0x004ea8000c1e1900 */
[----:B--2---:R4:W-:Y:S04]  /*0ae0*/  STG.E desc[UR8][R8.64+0x38], R15 ;  /* 0x0000380f08007986 */ /* 0x0049e8000c101908 */
[----:B---3--:R-:W2:Y:S01]  /*0af0*/  LDG.E R17, desc[UR8][R6.64+0x3c] ;  /* 0x00003c0806117981 */ /* 0x008ea2000c1e1900 */
[----:B------:R-:W-:-:S04]  /*0b00*/  UIADD3 UR5, UPT, UPT, UR5, 0x10, URZ ;  /* 0x0000001005057890 */ /* 0x000fc8000fffe0ff */
[----:B------:R-:W-:Y:S01]  /*0b10*/  UISETP.NE.AND UP1, UPT, UR5, UR4, UPT ;  /* 0x000000040500728c */ /* 0x000fe2000bf25270 */
[----:B--2---:R4:W-:Y:S08]  /*0b20*/  STG.E desc[UR8][R8.64+0x3c], R17 ;  /* 0x00003c1108007986 */ /* 0x0049f0000c101908 */
[----:B------:R-:W-:Y:S05]  /*0b30*/  BRA.U UP1, `(.L_x_7) ;  /* 0xfffffffd01607547 */ /* 0x000fea000b83ffff */
.L_x_6:
[----:B------:R-:W-:Y:S05]  /*0b40*/  BRA.U !UP0, `(.L_x_1) ;  /* 0x0000000108e87547 */ /* 0x000fea000b800000 */
[----:B------:R-:W3:Y:S01]  /*0b50*/  LDCU UR5, c[0x0][0x3a8] ;  /* 0x00007500ff0577ac */ /* 0x000ee20008000800 */
[----:B------:R-:W-:Y:S02]  /*0b60*/  UISETP.GE.U32.AND UP0, UPT, UR6, 0x8, UPT ;  /* 0x000000080600788c */ /* 0x000fe4000bf06070 */
[----:B---3--:R-:W-:-:S04]  /*0b70*/  ULOP3.LUT UR5, UR5, 0x7, URZ, 0xc0, !UPT ;  /* 0x0000000705057892 */ /* 0x008fc8000f8ec0ff */
[----:B------:R-:W-:-:S03]  /*0b80*/  UISETP.NE.AND UP1, UPT, UR5, URZ, UPT ;  /* 0x000000ff0500728c */ /* 0x000fc6000bf25270 */
[----:B------:R-:W-:Y:S08]  /*0b90*/  BRA.U !UP0, `(.L_x_8) ;  /* 0x0000000108587547 */ /* 0x000ff0000b800000 */
[----:B01----:R-:W0:Y:S01]  /*0ba0*/  LDC.64 R6, c[0x0][0x398] ;  /* 0x0000e600ff067b82 */ /* 0x003e220000000a00 */
[----:B--2-4-:R-:W-:-:S07]  /*0bb0*/  IADD3 R11, PT, PT, R2, UR4, RZ ;  /* 0x00000004020b7c10 */ /* 0x014fce000fffe0ff */
        /* <DEDUP_REMOVED lines=15> */
[----:B0-----:R-:W2:Y:S04]  /*0cb0*/  LDG.E R13, desc[UR8][R6.64+0x18] ;  /* 0x00001808060d7981 */ /* 0x001ea8000c1e1900 */
[----:B--2---:R3:W-:Y:S04]  /*0cc0*/  STG.E desc[UR8][R8.64+0x18], R13 ;  /* 0x0000180d08007986 */ /* 0x0047e8000c101908 */
[----:B-1----:R-:W2:Y:S01]  /*0cd0*/  LDG.E R11, desc[UR8][R6.64+0x1c] ;  /* 0x00001c08060b7981 */ /* 0x002ea2000c1e1900 */
[----:B------:R-:W-:-:S03]  /*0ce0*/  UIADD3 UR4, UPT, UPT, UR4, 0x8, URZ ;  /* 0x0000000804047890 */ /* 0x000fc6000fffe0ff */
[----:B--2---:R3:W-:Y:S09]  /*0cf0*/  STG.E desc[UR8][R8.64+0x1c], R11 ;  /* 0x00001c0b08007986 */ /* 0x0047f2000c101908 */
.L_x_8:
[----:B------:R-:W-:Y:S05]  /*0d00*/  BRA.U !UP1, `(.L_x_1) ;  /* 0x0000000109787547 */ /* 0x000fea000b800000 */
[----:B------:R-:W-:Y:S02]  /*0d10*/  UISETP.GE.U32.AND UP0, UPT, UR5, 0x4, UPT ;  /* 0x000000040500788c */ /* 0x000fe4000bf06070 */
[----:B------:R-:W-:-:S07]  /*0d20*/  UISETP.NE.AND UP1, UPT, UR7, URZ, UPT ;  /* 0x000000ff0700728c */ /* 0x000fce000bf25270 */
[----:B------:R-:W-:Y:S05]  /*0d30*/  BRA.U !UP0, `(.L_x_9) ;  /* 0x0000000108387547 */ /* 0x000fea000b800000 */
[----:B01----:R-:W0:Y:S01]  /*0d40*/  LDC.64 R6, c[0x0][0x398] ;  /* 0x0000e600ff067b82 */ /* 0x003e220000000a00 */
[----:B---34-:R-:W-:-:S07]  /*0d50*/  VIADD R13, R2, UR4 ;  /* 0x00000004020d7c36 */ /* 0x018fce0008000000 */
[----:B--2---:R-:W1:Y:S01]  /*0d60*/  LDC.64 R8, c[0x0][0x3a0] ;  /* 0x0000e800ff087b82 */ /* 0x004e620000000a00 */
        /* <DEDUP_REMOVED lines=8> */
[----:B------:R-:W2:Y:S01]  /*0df0*/  LDG.E R17, desc[UR8][R6.64+0xc] ;  /* 0x00000c0806117981 */ /* 0x000ea2000c1e1900 */
[----:B------:R-:W-:-:S03]  /*0e00*/  UIADD3 UR4, UPT, UPT, UR4, 0x4, URZ ;  /* 0x0000000404047890 */ /* 0x000fc6000fffe0ff */
[----:B--2---:R0:W-:Y:S09]  /*0e10*/  STG.E desc[UR8][R8.64+0xc], R17 ;  /* 0x00000c1108007986 */ /* 0x0041f2000c101908 */
.L_x_9:
[----:B------:R-:W-:Y:S05]  /*0e20*/  BRA.U !UP1, `(.L_x_1) ;  /* 0x0000000109307547 */ /* 0x000fea000b800000 */
[----:B0--34-:R-:W0:Y:S01]  /*0e30*/  LDC.64 R12, c[0x0][0x3a0] ;  /* 0x0000e800ff0c7b82 */ /* 0x019e220000000a00 */
[----:B------:R-:W-:-:S07]  /*0e40*/  UMOV UR5, URZ ;  /* 0x000000ff00057c82 */ /* 0x000fce0008000000 */
[----:B--2---:R-:W2:Y:S02]  /*0e50*/  LDC.64 R10, c[0x0][0x398] ;  /* 0x0000e600ff0a7b82 */ /* 0x004ea40000000a00 */
.L_x_10:
[----:B01----:R-:W-:-:S04]  /*0e60*/  VIADD R9, R2, UR4 ;  /* 0x0000000402097c36 */ /* 0x003fc80008000000 */
[----:B--2---:R-:W-:-:S06]  /*0e70*/  IMAD.WIDE R6, R9, 0x4, R10 ;  /* 0x0000000409067825 */ /* 0x004fcc00078e020a */
[----:B------:R-:W2:Y:S01]  /*0e80*/  LDG.E R7, desc[UR8][R6.64] ;  /* 0x0000000806077981 */ /* 0x000ea2000c1e1900 */
[----:B0-----:R-:W-:Y:S01]  /*0e90*/  IMAD.WIDE R8, R9, 0x4, R12 ;  /* 0x0000000409087825 */ /* 0x001fe200078e020c */
[----:B------:R-:W-:Y:S02]  /*0ea0*/  UIADD3 UR5, UPT, UPT, UR5, 0x1, URZ ;  /* 0x0000000105057890 */ /* 0x000fe4000fffe0ff */
[----:B------:R-:W-:Y:S02]  /*0eb0*/  UIADD3 UR4, UPT, UPT, UR4, 0x1, URZ ;  /* 0x0000000104047890 */ /* 0x000fe4000fffe0ff */
[----:B------:R-:W-:Y:S01]  /*0ec0*/  UISETP.NE.AND UP0, UPT, UR5, UR7, UPT ;  /* 0x000000070500728c */ /* 0x000fe2000bf05270 */
[----:B--2---:R0:W-:Y:S08]  /*0ed0*/  STG.E desc[UR8][R8.64], R7 ;  /* 0x0000000708007986 */ /* 0x0041f0000c101908 */
[----:B------:R-:W-:Y:S05]  /*0ee0*/  BRA.U UP0, `(.L_x_10) ;  /* 0xfffffffd00dc7547 */ /* 0x000fea000b83ffff */
.L_x_1:
[----:B01234-:R-:W0:Y:S01]  /*0ef0*/  LDC R9, c[0x0][0x3a8] ;  /* 0x0000ea00ff097b82 */ /* 0x01fe220000000800 */
[----:B------:R-:W1:Y:S01]  /*0f00*/  LDCU UR6, c[0x0][0x390] ;  /* 0x00007200ff0677ac */ /* 0x000e620008000800 */
[C---:B------:R-:W-:Y:S01]  /*0f10*/  ISETP.GE.AND P0, PT, R0.reuse, R3, PT ;  /* 0x000000030000720c */ /* 0x040fe20003f06270 */
[----:B------:R-:W-:Y:S01]  /*0f20*/  IMAD.IADD R4, R0, 0x1, -R5 ;  /* 0x0000000100047824 */ /* 0x000fe200078e0a05 */
[----:B------:R-:W-:-:S04]  /*0f30*/  UMOV UR4, 0x400 ;  /* 0x0000040000047882 */ /* 0x000fc80000000000 */
[----:B------:R-:W2:Y:S08]  /*0f40*/  S2UR UR5, SR_CgaCtaId ;  /* 0x00000000000579c3 */ /* 0x000eb00000008800 */
[----:B------:R-:W3:Y:S01]  /*0f50*/  LDC.64 R18, c[0x0][0x3a0] ;  /* 0x0000e800ff127b82 */ /* 0x000ee20000000a00 */
[----:B-1----:R-:W-:-:S07]  /*0f60*/  IADD3 R3, PT, PT, R2, UR6, RZ ;  /* 0x0000000602037c10 */ /* 0x002fce000fffe0ff */
[----:B------:R-:W1:Y:S01]  /*0f70*/  LDC.64 R16, c[0x0][0x398] ;  /* 0x0000e600ff107b82 */ /* 0x000e620000000a00 */
[----:B0-----:R-:W-:Y:S01]  /*0f80*/  ISETP.GE.AND P1, PT, R9, 0x1, PT ;  /* 0x000000010900780c */ /* 0x001fe20003f26270 */
[----:B--2---:R-:W-:Y:S01]  /*0f90*/  ULEA UR4, UR5, UR4, 0x18 ;  /* 0x0000000405047291 */ /* 0x004fe2000f8ec0ff */
[----:B---3--:R-:W-:-:S04]  /*0fa0*/  IMAD.WIDE R18, R3, 0x4, R18 ;  /* 0x0000000403127825 */ /* 0x008fc800078e0212 */
[----:B-1----:R-:W-:Y:S01]  /*0fb0*/  IMAD.WIDE R16, R3, 0x4, R16 ;  /* 0x0000000403107825 */ /* 0x002fe200078e0210 */
[----:B------:R-:W-:Y:S02]  /*0fc0*/  SEL R3, R4, RZ, P0 ;  /* 0x000000ff04037207 */ /* 0x000fe40000000000 */
[----:B------:R-:W-:-:S04]  /*0fd0*/  LEA R4, R5, UR4, 0x5 ;  /* 0x0000000405047c11 */ /* 0x000fc8000f8e28ff */
[----:B------:R-:W-:Y:S05]  /*0fe0*/  @!P1 BRA `(.L_x_11) ;  /* 0x0000000800f09947 */ /* 0x000fea0003800000 */
[----:B------:R-:W0:Y:S01]  /*0ff0*/  LDCU.64 UR4, c[0x0][0x3a0] ;  /* 0x00007400ff0477ac */ /* 0x000e220008000a00 */
[C---:B------:R-:W-:Y:S01]  /*1000*/  LOP3.LUT R22, R9.reuse, 0x7ffffff0, RZ, 0xc0, !PT ;  /* 0x7ffffff009167812 */ /* 0x040fe200078ec0ff */
[----:B------:R-:W-:Y:S02]  /*1010*/  IMAD R23, R0, R9, R9 ;  /* 0x0000000900177224 */ /* 0x000fe400078e0209 */
[----:B------:R-:W-:Y:S01]  /*1020*/  HFMA2 R25, -RZ, RZ, 0, 0 ;  /* 0x00000000ff197431 */ /* 0x000fe200000001ff */
[C---:B------:R-:W-:Y:S01]  /*1030*/  LOP3.LUT R5, R9.reuse, 0xf, RZ, 0xc0, !PT ;  /* 0x0000000f09057812 */ /* 0x040fe200078ec0ff */
[----:B------:R-:W-:Y:S01]  /*1040*/  VIADD R20, R2, 0xffffffff ;  /* 0xffffffff02147836 */ /* 0x000fe20000000000 */
[----:B------:R-:W-:Y:S01]  /*1050*/  LOP3.LUT R6, R9, 0x7, RZ, 0xc0, !PT ;  /* 0x0000000709067812 */ /* 0x000fe200078ec0ff */
[----:B------:R-:W-:Y:S01]  /*1060*/  VIADD R23, R23, 0xffffffff ;  /* 0xffffffff17177836 */ /* 0x000fe20000000000 */
[----:B------:R-:W-:Y:S01]  /*1070*/  LOP3.LUT R7, R9, 0x3, RZ, 0xc0, !PT ;  /* 0x0000000309077812 */ /* 0x000fe200078ec0ff */
[----:B------:R-:W-:Y:S01]  /*1080*/  IMAD.MOV R22, RZ, RZ, -R22 ;  /* 0x000000ffff167224 */ /* 0x000fe200078e0a16 */
[----:B------:R-:W-:Y:S01]  /*1090*/  SHF.R.S32.HI R21, RZ, 0x1f, R2 ;  /* 0x0000001fff157819 */ /* 0x000fe20000011402 */
[----:B------:R-:W-:-:S02]  /*10a0*/  UPLOP3.LUT UP0, UPT, UPT, UPT, UPT, 0x80, 0x8 ;  /* 0x000000000008789c */ /* 0x000fc40003f0f070 */
[----:B0-----:R-:W-:-:S04]  /*10b0*/  UIADD3 UR4, UP1, UPT, UR4, -0x1c, URZ ;  /* 0xffffffe404047890 */ /* 0x001fc8000ff3e0ff */
[----:B------:R-:W-:-:S12]  /*10c0*/  UIADD3.X UR5, UPT, UPT, UR5, -0x1, URZ, UP1, !UPT ;  /* 0xffffffff05057890 */ /* 0x000fd80008ffe4ff */
.L_x_17:
[----:B0-----:R-:W0:Y:S01]  /*10d0*/  LDCU UR6, c[0x0][0x3a8] ;  /* 0x00007500ff0677ac */ /* 0x001e220008000800 */
[----:B------:R1:W-:Y:S01]  /*10e0*/  STG.E desc[UR8][R18.64], R25 ;  /* 0x0000001912007986 */ /* 0x0003e2000c101908 */
[----:B------:R-:W-:Y:S01]  /*10f0*/  ISETP.NE.AND P0, PT, R5, RZ, PT ;  /* 0x000000ff0500720c */ /* 0x000fe20003f05270 */
[----:B------:R-:W2:Y:S01]  /*1100*/  LDCU UR7, c[0x0][0x3a8] ;  /* 0x00007500ff0777ac */ /* 0x000ea20008000800 */
[----:B------:R-:W-:Y:S01]  /*1110*/  MOV R12, RZ ;  /* 0x000000ff000c7202 */ /* 0x000fe20000000f00 */
[----:B------:R-:W-:Y:S02]  /*1120*/  UPLOP3.LUT UP1, UPT, UPT, UPT, UP0, 0x80, 0x8 ;  /* 0x000000000008789c */ /* 0x000fe40003f2f000 */
[----:B0-----:R-:W-:-:S03]  /*1130*/  UISETP.GE.U32.AND UP0, UPT, UR6, 0x10, UPT ;  /* 0x000000100600788c */ /* 0x001fc6000bf06070 */
[----:B------:R-:W-:Y:S01]  /*1140*/  UMOV UR6, 0x1 ;  /* 0x0000000100067882 */ /* 0x000fe20000000000 */
[----:B--2---:R-:W-:-:S05]  /*1150*/  IMAD.U32 R13, RZ, RZ, UR7 ;  /* 0x00000007ff0d7e24 */ /* 0x004fca000f8e00ff */
[----:B-1----:R-:W-:Y:S05]  /*1160*/  BRA.U !UP0, `(.L_x_12) ;  /* 0x0000000508087547 */ /* 0x002fea000b800000 */
[----:B------:R-:W-:Y:S01]  /*1170*/  IMAD.MOV.U32 R12, RZ, RZ, RZ ;  /* 0x000000ffff0c7224 */ /* 0x000fe200078e00ff */
[----:B------:R-:W-:Y:S01]  /*1180*/  MOV R15, R23 ;  /* 0x00000017000f7202 */ /* 0x000fe20000000f00 */
[----:B------:R-:W-:Y:S01]  /*1190*/  IMAD.MOV.U32 R14, RZ, RZ, R22 ;  /* 0x000000ffff0e7224 */ /* 0x000fe200078e0016 */
[----:B------:R-:W0:Y:S01]  /*11a0*/  LDCU.64 UR10, c[0x0][0x3a0] ;  /* 0x00007400ff0a77ac */ /* 0x000e220008000a00 */
[----:B------:R-:W-:Y:S01]  /*11b0*/  IMAD.U32 R13, RZ, RZ, UR7 ;  /* 0x00000007ff0d7e24 */ /* 0x000fe2000f8e00ff */
[----:B------:R-:W-:-:S06]  /*11c0*/  UMOV UR6, 0x1 ;  /* 0x0000000100067882 */ /* 0x000fcc0000000000 */
.L_x_13:
[----:B------:R-:W-:Y:S01]  /*11d0*/  MOV R8, UR4 ;  /* 0x0000000400087c02 */ /* 0x000fe20008000f00 */
[----:B------:R-:W-:-:S04]  /*11e0*/  IMAD.U32 R9, RZ, RZ, UR5 ;  /* 0x00000005ff097e24 */ /* 0x000fc8000f8e00ff */
[----:B------:R-:W-:-:S05]  /*11f0*/  IMAD.WIDE R8, R15, 0x4, R8 ;  /* 0x000000040f087825 */ /* 0x000fca00078e0208 */
[----:B------:R-:W2:Y:S04]  /*1200*/  LDG.E R11, desc[UR8][R8.64+0x1c] ;  /* 0x00001c08080b7981 */ /* 0x000ea8000c1e1900 */
[----:B------:R-:W3:Y:S04]  /*1210*/  LDG.E R26, desc[UR8][R8.64+0x18] ;  /* 0x00001808081a7981 */ /* 0x000ee8000c1e1900 */
[----:B------:R-:W4:Y:S04]  /*1220*/  LDG.E R24, desc[UR8][R8.64+0x14] ;  /* 0x0000140808187981 */ /* 0x000f28000c1e1900 */
[----:B------:R-:W5:Y:S01]  /*1230*/  LDG.E R10, desc[UR8][R8.64+0x10] ;  /* 0x00001008080a7981 */ /* 0x000f62000c1e1900 */
[----:B--2---:R-:W-:-:S03]  /*1240*/  IMAD R12, R11, UR6, R12 ;  /* 0x000000060b0c7c24 */ /* 0x004fc6000f8e020c */
[----:B------:R-:W2:Y:S01]  /*1250*/  LDG.E R11, desc[UR8][R8.64+0xc] ;  /* 0x00000c08080b7981 */ /* 0x000ea2000c1e1900 */
[----:B---3--:R-:W-:-:S04]  /*1260*/  IMAD R27, R26, UR6, RZ ;  /* 0x000000061a1b7c24 */ /* 0x008fc8000f8e02ff */
[----:B------:R-:W-:Y:S02]  /*1270*/  IMAD R27, R27, 0x2, R12 ;  /* 0x000000021b1b7824 */ /* 0x000fe400078e020c */
[----:B----4-:R-:W-:Y:S01]  /*1280*/  IMAD R24, R24, UR6, RZ ;  /* 0x0000000618187c24 */ /* 0x010fe2000f8e02ff */
[----:B------:R-:W3:Y:S04]  /*1290*/  LDG.E R12, desc[UR8][R8.64+0x8] ;  /* 0x00000808080c7981 */ /* 0x000ee8000c1e1900 */
[----:B------:R-:W-:Y:S01]  /*12a0*/  LEA R24, R24, R27, 0x2 ;  /* 0x0000001b18187211 */ /* 0x000fe200078e10ff */
[----:B-----5:R-:W-:Y:S02]  /*12b0*/  IMAD R27, R10, UR6, RZ ;  /* 0x000000060a1b7c24 */ /* 0x020fe4000f8e02ff */
[----:B------:R-:W4:Y:S02]  /*12c0*/  LDG.E R10, desc[UR8][R8.64+0x4] ;  /* 0x00000408080a7981 */ /* 0x000f24000c1e1900 */
[----:B------:R-:W-:-:S02]  /*12d0*/  IMAD R27, R27, 0x8, R24 ;  /* 0x000000081b1b7824 */ /* 0x000fc400078e0218 */
[----:B------:R-:W5:Y:S01]  /*12e0*/  LDG.E R24, desc[UR8][R8.64] ;  /* 0x0000000808187981 */ /* 0x000f62000c1e1900 */
[----:B--2---:R-:W-:-:S04]  /*12f0*/  IMAD R26, R11, UR6, RZ ;  /* 0x000000060b1a7c24 */ /* 0x004fc8000f8e02ff */
[----:B------:R-:W-:Y:S02]  /*1300*/  IMAD R26, R26, 0x10, R27 ;  /* 0x000000101a1a7824 */ /* 0x000fe400078e021b */
[----:B---3--:R-:W-:-:S05]  /*1310*/  IMAD R11, R12, UR6, RZ ;  /* 0x000000060c0b7c24 */ /* 0x008fca000f8e02ff */
[----:B------:R-:W-:Y:S01]  /*1320*/  LEA R11, R11, R26, 0x5 ;  /* 0x0000001a0b0b7211 */ /* 0x000fe200078e28ff */
[----:B----4-:R-:W-:Y:S01]  /*1330*/  IMAD R12, R10, UR6, RZ ;  /* 0x000000060a0c7c24 */ /* 0x010fe2000f8e02ff */
[----:B------:R-:W2:Y:S04]  /*1340*/  LDG.E R26, desc[UR8][R8.64+-0x18] ;  /* 0xffffe808081a7981 */ /* 0x000ea8000c1e1900 */
[----:B------:R-:W3:Y:S01]  /*1350*/  LDG.E R10, desc[UR8][R8.64+-0x4] ;  /* 0xfffffc08080a7981 */ /* 0x000ee2000c1e1900 */
[----:B------:R-:W-:-:S03]  /*1360*/  IMAD R12, R12, 0x40, R11 ;  /* 0x000000400c0c7824 */ /* 0x000fc600078e020b */
[----:B------:R-:W4:Y:S01]  /*1370*/  LDG.E R11, desc[UR8][R8.64+-0x8] ;  /* 0xfffff808080b7981 */ /* 0x000f22000c1e1900 */
[----:B-----5:R-:W-:-:S03]  /*1380*/  IMAD R27, R24, UR6, RZ ;  /* 0x00000006181b7c24 */ /* 0x020fc6000f8e02ff */
[----:B------:R-:W5:Y:S01]  /*1390*/  LDG.E R24, desc[UR8][R8.64+-0xc] ;  /* 0xfffff40808187981 */ /* 0x000f62000c1e1900 */
[----:B------:R-:W-:-:S03]  /*13a0*/  IMAD R27, R27, 0x80, R12 ;  /* 0x000000801b1b7824 */ /* 0x000fc600078e020c */
[----:B------:R-:W2:Y:S01]  /*13b0*/  LDG.E R12, desc[UR8][R8.64+-0x10] ;  /* 0xfffff008080c7981 */ /* 0x000ea2000c1e1900 */
[----:B---3--:R-:W-:Y:S02]  /*13c0*/  IMAD R10, R10, UR6, RZ ;  /* 0x000000060a0a7c24 */ /* 0x008fe4000f8e02ff */
[----:B----4-:R-:W-:-:S03]  /*13d0*/  IMAD R11, R11, UR6, RZ ;  /* 0x000000060b0b7c24 */ /* 0x010fc6000f8e02ff */
[----:B------:R-:W-:-:S05]  /*13e0*/  LEA R10, R10, R27, 0x8 ;  /* 0x0000001b0a0a7211 */ /* 0x000fca00078e40ff */
[----:B------:R-:W-:Y:S02]  /*13f0*/  IMAD R10, R11, 0x200, R10 ;  /* 0x000002000b0a7824 */ /* 0x000fe400078e020a */
[----:B-----5:R-:W-:Y:S02]  /*1400*/  IMAD R11, R24, UR6, RZ ;  /* 0x00000006180b7c24 */ /* 0x020fe4000f8e02ff */
[----:B--2---:R-:W-:Y:S01]  /*1410*/  IMAD R27, R12, UR6, RZ ;  /* 0x000000060c1b7c24 */ /* 0x004fe2000f8e02ff */
[----:B------:R-:W2:Y:S01]  /*1420*/  LDG.E R24, desc[UR8][R8.64+-0x1c] ;  /* 0xffffe40808187981 */ /* 0x000ea2000c1e1900 */
[----:B------:R-:W-:Y:S01]  /*1430*/  IMAD R10, R11, 0x400, R10 ;  /* 0x000004000b0a7824 */ /* 0x000fe200078e020a */
[----:B------:R-:W-:-:S04]  /*1440*/  IADD3 R11, P1, PT, R2, R13, RZ ;  /* 0x0000000d020b7210 */ /* 0x000fc80007f3e0ff */
[----:B------:R-:W-:Y:S02]  /*1450*/  LEA R12, R27, R10, 0xb ;  /* 0x0000000a1b0c7211 */ /* 0x000fe400078e58ff */
[----:B------:R-:W3:Y:S01]  /*1460*/  LDG.E R27, desc[UR8][R8.64+-0x14] ;  /* 0xffffec08081b7981 */ /* 0x000ee2000c1e1900 */
[----:B------:R-:W-:Y:S02]  /*1470*/  LEA.HI.X.SX32 R28, R13, R21, 0x1, P1 ;  /* 0x000000150d1c7211 */ /* 0x000fe400008f0eff */
[----:B0-----:R-:W-:-:S04]  /*1480*/  LEA R10, P1, R11, UR10, 0x2 ;  /* 0x0000000a0b0a7c11 */ /* 0x001fc8000f8210ff */
[----:B------:R-:W-:-:S05]  /*1490*/  LEA.HI.X R11, R11, UR11, R28, 0x2, P1 ;  /* 0x0000000b0b0b7c11 */ /* 0x000fca00088f141c */
[----:B------:R-:W4:Y:S01]  /*14a0*/  LDG.E R10, desc[UR8][R10.64+-0x40] ;  /* 0xffffc0080a0a7981 */ /* 0x000f22000c1e1900 */
[----:B------:R-:W-:Y:S02]  /*14b0*/  VIADD R14, R14, 0x10 ;  /* 0x000000100e0e7836 */ /* 0x000fe40000000000 */
[----:B------:R-:W-:-:S03]  /*14c0*/  IMAD R29, R26, UR6, RZ ;  /* 0x000000061a1d7c24 */ /* 0x000fc6000f8e02ff */
[----:B------:R-:W-:Y:S01]  /*14d0*/  ISETP.NE.AND P1, PT, R14, RZ, PT ;  /* 0x000000ff0e00720c */ /* 0x000fe20003f25270 */
[----:B------:R-:W-:Y:S01]  /*14e0*/  VIADD R15, R15, 0xfffffff0 ;  /* 0xfffffff00f0f7836 */ /* 0x000fe20000000000 */
[----:B------:R-:W-:Y:S01]  /*14f0*/  IADD3 R13, PT, PT, R13, -0x10, RZ ;  /* 0xfffffff00d0d7810 */ /* 0x000fe20007ffe0ff */
[----:B---3--:R-:W-:-:S04]  /*1500*/  IMAD R27, R27, UR6, RZ ;  /* 0x000000061b1b7c24 */ /* 0x008fc8000f8e02ff */
[----:B------:R-:W-:Y:S02]  /*1510*/  IMAD R12, R27, 0x1000, R12 ;  /* 0x000010001b0c7824 */ /* 0x000fe400078e020c */
[----:B--2---:R-:W-:-:S03]  /*1520*/  IMAD R27, R24, UR6, RZ ;  /* 0x00000006181b7c24 */ /* 0x004fc6000f8e02ff */
[----:B------:R-:W-:Y:S01]  /*1530*/  LEA R12, R29, R12, 0xd ;  /* 0x0000000c1d0c7211 */ /* 0x000fe200078e68ff */
[----:B----4-:R-:W-:Y:S01]  /*1540*/  IMAD R9, R10, UR6, RZ ;  /* 0x000000060a097c24 */ /* 0x010fe2000f8e02ff */
[----:B------:R-:W-:-:S03]  /*1550*/  USHF.L.U32 UR6, UR6, 0x10, URZ ;  /* 0x0000001006067899 */ /* 0x000fc600080006ff */
[----:B------:R-:W-:-:S04]  /*1560*/  IMAD R12, R27, 0x4000, R12 ;  /* 0x000040001b0c7824 */ /* 0x000fc800078e020c */
[----:B------:R-:W-:Y:S01]  /*1570*/  IMAD R12, R9, 0x8000, R12 ;  /* 0x00008000090c7824 */ /* 0x000fe200078e020c */
[----:B------:R-:W-:Y:S06]  /*1580*/  @P1 BRA `(.L_x_13) ;  /* 0xfffffffc00101947 */ /* 0x000fec000383ffff */
.L_x_12:
[----:B------:R-:W-:Y:S05]  /*1590*/  @!P0 BRA `(.L_x_14) ;  /* 0x0000000400388947 */ /* 0x000fea0003800000 */
[----:B------:R-:W-:Y:S01]  /*15a0*/  VIADD R8, R5, 0xffffffff ;  /* 0xffffffff05087836 */ /* 0x000fe20000000000 */
[----:B------:R-:W-:-:S04]  /*15b0*/  ISETP.NE.AND P0, PT, R6, RZ, PT ;  /* 0x000000ff0600720c */ /* 0x000fc80003f05270 */
[----:B------:R-:W-:-:S13]  /*15c0*/  ISETP.GE.U32.AND P1, PT, R8, 0x7, PT ;  /* 0x000000070800780c */ /* 0x000fda0003f26070 */
[----:B------:R-:W-:Y:S05]  /*15d0*/  @!P1 BRA `(.L_x_15) ;  /* 0x0000000000849947 */ /* 0x000fea0003800000 */
[----:B------:R-:W0:Y:S01]  /*15e0*/  LDC.64 R8, c[0x0][0x3a0] ;  /* 0x0000e800ff087b82 */ /* 0x000e220000000a00 */
[----:B------:R-:W-:Y:S01]  /*15f0*/  IADD3 R11, PT, PT, R20, R13, RZ ;  /* 0x0000000d140b7210 */ /* 0x000fe20007ffe0ff */
[----:B------:R-:W1:Y:S04]  /*1600*/  LDCU.64 UR10, c[0x0][0x3a0] ;  /* 0x00007400ff0a77ac */ /* 0x000e680008000a00 */
[----:B0-----:R-:W-:-:S05]  /*1610*/  IMAD.WIDE R8, R11, 0x4, R8 ;  /* 0x000000040b087825 */ /* 0x001fca00078e0208 */
[----:B------:R-:W2:Y:S04]  /*1620*/  LDG.E R11, desc[UR8][R8.64] ;  /* 0x00000008080b7981 */ /* 0x000ea8000c1e1900 */
[----:B------:R-:W3:Y:S04]  /*1630*/  LDG.E R10, desc[UR8][R8.64+-0x4] ;  /* 0xfffffc08080a7981 */ /* 0x000ee8000c1e1900 */
[----:B------:R-:W4:Y:S04]  /*1640*/  LDG.E R14, desc[UR8][R8.64+-0x8] ;  /* 0xfffff808080e7981 */ /* 0x000f28000c1e1900 */
[----:B------:R-:W5:Y:S01]  /*1650*/  LDG.E R15, desc[UR8][R8.64+-0xc] ;  /* 0xfffff408080f7981 */ /* 0x000f62000c1e1900 */
[----:B------:R-:W-:-:S03]  /*1660*/  IADD3 R28, P1, PT, R2, R13, RZ ;  /* 0x0000000d021c7210 */ /* 0x000fc60007f3e0ff */
[----:B------:R-:W5:Y:S04]  /*1670*/  LDG.E R24, desc[UR8][R8.64+-0x10] ;  /* 0xfffff00808187981 */ /* 0x000f68000c1e1900 */
[----:B------:R-:W5:Y:S04]  /*1680*/  LDG.E R26, desc[UR8][R8.64+-0x14] ;  /* 0xffffec08081a7981 */ /* 0x000f68000c1e1900 */
[----:B------:R0:W5:Y:S01]  /*1690*/  LDG.E R27, desc[UR8][R8.64+-0x18] ;  /* 0xffffe808081b7981 */ /* 0x000162000c1e1900 */
[----:B--2---:R-:W-:Y:S02]  /*16a0*/  IMAD R12, R11, UR6, R12 ;  /* 0x000000060b0c7c24 */ /* 0x004fe4000f8e020c */
[----:B---3--:R-:W-:-:S04]  /*16b0*/  IMAD R11, R10, UR6, RZ ;  /* 0x000000060a0b7c24 */ /* 0x008fc8000f8e02ff */
[----:B------:R-:W-:Y:S01]  /*16c0*/  IMAD R12, R11, 0x2, R12 ;  /* 0x000000020b0c7824 */ /* 0x000fe200078e020c */
[----:B------:R-:W-:Y:S02]  /*16d0*/  LEA.HI.X.SX32 R11, R13, R21, 0x1, P1 ;  /* 0x000000150d0b7211 */ /* 0x000fe400008f0eff */
[----:B-1----:R-:W-:-:S04]  /*16e0*/  LEA R10, P1, R28, UR10, 0x2 ;  /* 0x0000000a1c0a7c11 */ /* 0x002fc8000f8210ff */
[----:B------:R-:W-:-:S05]  /*16f0*/  LEA.HI.X R11, R28, UR11, R11, 0x2, P1 ;  /* 0x0000000b1c0b7c11 */ /* 0x000fca00088f140b */
[----:B------:R-:W2:Y:S01]  /*1700*/  LDG.E R10, desc[UR8][R10.64+-0x20] ;  /* 0xffffe0080a0a7981 */ /* 0x000ea2000c1e1900 */
[----:B----4-:R-:W-:Y:S01]  /*1710*/  IMAD R29, R14, UR6, RZ ;  /* 0x000000060e1d7c24 */ /* 0x010fe2000f8e02ff */
[----:B------:R-:W-:Y:S01]  /*1720*/  IADD3 R13, PT, PT, R13, -0x8, RZ ;  /* 0xfffffff80d0d7810 */ /* 0x000fe20007ffe0ff */
[----:B-----5:R-:W-:Y:S02]  /*1730*/  IMAD R15, R15, UR6, RZ ;  /* 0x000000060f0f7c24 */ /* 0x020fe4000f8e02ff */
[----:B------:R-:W-:Y:S02]  /*1740*/  IMAD R12, R29, 0x4, R12 ;  /* 0x000000041d0c7824 */ /* 0x000fe400078e020c */
[----:B0-----:R-:W-:Y:S02]  /*1750*/  IMAD R9, R24, UR6, RZ ;  /* 0x0000000618097c24 */ /* 0x001fe4000f8e02ff */
[----:B------:R-:W-:Y:S01]  /*1760*/  IMAD R26, R26, UR6, RZ ;  /* 0x000000061a1a7c24 */ /* 0x000fe2000f8e02ff */
[----:B------:R-:W-:Y:S01]  /*1770*/  LEA R12, R15, R12, 0x3 ;  /* 0x0000000c0f0c7211 */ /* 0x000fe200078e18ff */
[----:B------:R-:W-:-:S04]  /*1780*/  IMAD R8, R27, UR6, RZ ;  /* 0x000000061b087c24 */ /* 0x000fc8000f8e02ff */
[----:B------:R-:W-:-:S04]  /*1790*/  IMAD R9, R9, 0x10, R12 ;  /* 0x0000001009097824 */ /* 0x000fc800078e020c */
[----:B------:R-:W-:-:S04]  /*17a0*/  IMAD R9, R26, 0x20, R9 ;  /* 0x000000201a097824 */ /* 0x000fc800078e0209 */
[----:B------:R-:W-:Y:S02]  /*17b0*/  IMAD R8, R8, 0x40, R9 ;  /* 0x0000004008087824 */ /* 0x000fe400078e0209 */
[----:B--2---:R-:W-:Y:S01]  /*17c0*/  IMAD R11, R10, UR6, RZ ;  /* 0x000000060a0b7c24 */ /* 0x004fe2000f8e02ff */
[----:B------:R-:W-:-:S03]  /*17d0*/  USHF.L.U32 UR6, UR6, 0x8, URZ ;  /* 0x0000000806067899 */ /* 0x000fc600080006ff */
[----:B------:R-:W-:-:S09]  /*17e0*/  IMAD R12, R11, 0x80, R8 ;  /* 0x000000800b0c7824 */ /* 0x000fd200078e0208 */
.L_x_15:
[----:B------:R-:W-:Y:S05]  /*17f0*/  @!P0 BRA `(.L_x_14) ;  /* 0x0000000000a08947 */ /* 0x000fea0003800000 */
[----:B------:R-:W-:Y:S02]  /*1800*/  IADD3 R8, PT, PT, R6, -0x1, RZ ;  /* 0xffffffff06087810 */ /* 0x000fe40007ffe0ff */
[----:B------:R-:W-:Y:S02]  /*1810*/  ISETP.NE.AND P0, PT, R7, RZ, PT ;  /* 0x000000ff0700720c */ /* 0x000fe40003f05270 */
[----:B------:R-:W-:-:S13]  /*1820*/  ISETP.GE.U32.AND P1, PT, R8, 0x3, PT ;  /* 0x000000030800780c */ /* 0x000fda0003f26070 */
[----:B------:R-:W-:Y:S05]  /*1830*/  @!P1 BRA `(.L_x_16) ;  /* 0x0000000000549947 */ /* 0x000fea0003800000 */
[----:B------:R-:W0:Y:S01]  /*1840*/  LDC.64 R10, c[0x0][0x3a0] ;  /* 0x0000e800ff0a7b82 */ /* 0x000e220000000a00 */
[----:B------:R-:W1:Y:S01]  /*1850*/  LDCU.64 UR10, c[0x0][0x3a0] ;  /* 0x00007400ff0a77ac */ /* 0x000e620008000a00 */
[----:B------:R-:W-:Y:S01]  /*1860*/  IMAD.IADD R9, R20, 0x1, R13 ;  /* 0x0000000114097824 */ /* 0x000fe200078e020d */
[----:B------:R-:W-:-:S03]  /*1870*/  IADD3 R24, P1, PT, R2, R13, RZ ;  /* 0x0000000d02187210 */ /* 0x000fc60007f3e0ff */
[----:B0-----:R-:W-:Y:S01]  /*1880*/  IMAD.WIDE R10, R9, 0x4, R10 ;  /* 0x00000004090a7825 */ /* 0x001fe200078e020a */
[----:B------:R-:W-:Y:S02]  /*1890*/  LEA.HI.X.SX32 R9, R13, R21, 0x1, P1 ;  /* 0x000000150d097211 */ /* 0x000fe400008f0eff */
[C---:B-1----:R-:W-:Y:S02]  /*18a0*/  LEA R8, P1, R24.reuse, UR10, 0x2 ;  /* 0x0000000a18087c11 */ /* 0x042fe4000f8210ff */
[----:B------:R-:W2:Y:S04]  /*18b0*/  LDG.E R15, desc[UR8][R10.64] ;  /* 0x000000080a0f7981 */ /* 0x000ea8000c1e1900 */
[----:B------:R-:W3:Y:S01]  /*18c0*/  LDG.E R14, desc[UR8][R10.64+-0x4] ;  /* 0xfffffc080a0e7981 */ /* 0x000ee2000c1e1900 */
[----:B------:R-:W-:-:S03]  /*18d0*/  LEA.HI.X R9, R24, UR11, R9, 0x2, P1 ;  /* 0x0000000b18097c11 */ /* 0x000fc600088f1409 */
[----:B------:R-:W4:Y:S04]  /*18e0*/  LDG.E R24, desc[UR8][R10.64+-0x8] ;  /* 0xfffff8080a187981 */ /* 0x000f28000c1e1900 */
[----:B------:R-:W5:Y:S01]  /*18f0*/  LDG.E R8, desc[UR8][R8.64+-0x10] ;  /* 0xfffff00808087981 */ /* 0x000f62000c1e1900 */
[----:B------:R-:W-:Y:S01]  /*1900*/  IADD3 R13, PT, PT, R13, -0x4, RZ ;  /* 0xfffffffc0d0d7810 */ /* 0x000fe20007ffe0ff */
[----:B--2---:R-:W-:Y:S02]  /*1910*/  IMAD R15, R15, UR6, R12 ;  /* 0x000000060f0f7c24 */ /* 0x004fe4000f8e020c */
[----:B---3--:R-:W-:Y:S02]  /*1920*/  IMAD R14, R14, UR6, RZ ;  /* 0x000000060e0e7c24 */ /* 0x008fe4000f8e02ff */
[----:B----4-:R-:W-:-:S02]  /*1930*/  IMAD R27, R24, UR6, RZ ;  /* 0x00000006181b7c24 */ /* 0x010fc4000f8e02ff */
[----:B------:R-:W-:Y:S02]  /*1940*/  IMAD R14, R14, 0x2, R15 ;  /* 0x000000020e0e7824 */ /* 0x000fe400078e020f */
[----:B-----5:R-:W-:Y:S01]  /*1950*/  IMAD R12, R8, UR6, RZ ;  /* 0x00000006080c7c24 */ /* 0x020fe2000f8e02ff */
[----:B------:R-:W-:Y:S01]  /*1960*/  USHF.L.U32 UR6, UR6, 0x4, URZ ;  /* 0x0000000406067899 */ /* 0x000fe200080006ff */
[----:B------:R-:W-:-:S04]  /*1970*/  IMAD R27, R27, 0x4, R14 ;  /* 0x000000041b1b7824 */ /* 0x000fc800078e020e */
[----:B------:R-:W-:-:S07]  /*1980*/  IMAD R12, R12, 0x8, R27 ;  /* 0x000000080c0c7824 */ /* 0x000fce00078e021b */
.L_x_16:
[----:B------:R-:W-:Y:S05]  /*1990*/  @!P0 BRA `(.L_x_14) ;  /* 0x0000000000388947 */ /* 0x000fea0003800000 */
[----:B------:R-:W0:Y:S01]  /*19a0*/  LDC.64 R8, c[0x0][0x3a0] ;  /* 0x0000e800ff087b82 */ /* 0x000e220000000a00 */
[----:B------:R-:W-:-:S05]  /*19b0*/  IADD3 R13, PT, PT, R20, R13, RZ ;  /* 0x0000000d140d7210 */ /* 0x000fca0007ffe0ff */
[----:B0-----:R-:W-:-:S05]  /*19c0*/  IMAD.WIDE R8, R13, 0x4, R8 ;  /* 0x000000040d087825 */ /* 0x001fca00078e0208 */
[----:B------:R-:W2:Y:S01]  /*19d0*/  LDG.E R11, desc[UR8][R8.64] ;  /* 0x00000008080b7981 */ /* 0x000ea2000c1e1900 */
[----:B------:R-:W-:Y:S01]  /*19e0*/  ISETP.NE.AND P0, PT, R7, 0x1, PT ;  /* 0x000000010700780c */ /* 0x000fe20003f05270 */
[----:B--2---:R-:W-:-:S12]  /*19f0*/  IMAD R12, R11, UR6, R12 ;  /* 0x000000060b0c7c24 */ /* 0x004fd8000f8e020c */
[----:B------:R-:W-:Y:S05]  /*1a00*/  @!P0 BRA `(.L_x_14) ;  /* 0x00000000001c8947 */ /* 0x000fea0003800000 */
[----:B------:R-:W-:Y:S01]  /*1a10*/  ISETP.NE.AND P0, PT, R7, 0x2, PT ;  /* 0x000000020700780c */ /* 0x000fe20003f05270 */
[----:B------:R-:W2:-:S12]  /*1a20*/  LDG.E R10, desc[UR8][R8.64+-0x4] ;  /* 0xfffffc08080a7981 */ /* 0x000e98000c1e1900 */
[----:B------:R-:W3:Y:S01]  /*1a30*/  @P0 LDG.E R13, desc[UR8][R8.64+-0x8] ;  /* 0xfffff808080d0981 */ /* 0x000ee2000c1e1900 */
[----:B--2---:R-:W-:-:S04]  /*1a40*/  IMAD R11, R10, UR6, RZ ;  /* 0x000000060a0b7c24 */ /* 0x004fc8000f8e02ff */
[----:B------:R-:W-:Y:S02]  /*1a50*/  IMAD R12, R11, 0x2, R12 ;  /* 0x000000020b0c7824 */ /* 0x000fe400078e020c */
[----:B---3--:R-:W-:-:S04]  /*1a60*/  @P0 IMAD R13, R13, UR6, RZ ;  /* 0x000000060d0d0c24 */ /* 0x008fc8000f8e02ff */
[----:B------:R-:W-:-:S07]  /*1a70*/  @P0 IMAD R12, R13, 0x4, R12 ;  /* 0x000000040d0c0824 */ /* 0x000fce00078e020c */
.L_x_14:
[----:B------:R-:W2:Y:S01]  /*1a80*/  LDG.E R14, desc[UR8][R16.64] ;  /* 0x00000008100e7981 */ /* 0x000ea2000c1e1900 */
[----:B------:R-:W0:Y:S01]  /*1a90*/  LDC.64 R8, c[0x0][0x380] ;  /* 0x0000e000ff087b82 */ /* 0x000e220000000a00 */
[----:B------:R-:W-:-:S07]  /*1aa0*/  IADD3 R13, PT, PT, R3, R12, RZ ;  /* 0x0000000c030d7210 */ /* 0x000fce0007ffe0ff */
[----:B------:R-:W1:Y:S01]  /*1ab0*/  LDC.64 R10, c[0x0][0x388] ;  /* 0x0000e200ff0a7b82 */ /* 0x000e620000000a00 */
[----:B0-----:R-:W-:-:S04]  /*1ac0*/  IMAD.WIDE R8, R13, 0x10, R8 ;  /* 0x000000100d087825 */ /* 0x001fc800078e0208 */
[----:B--2---:R-:W-:-:S04]  /*1ad0*/  IMAD R29, R14, 0x2, R25 ;  /* 0x000000020e1d7824 */ /* 0x004fc800078e0219 */
[----:B-1----:R-:W-:Y:S02]  /*1ae0*/  IMAD.WIDE R28, R29, 0x10, R10 ;  /* 0x000000101d1c7825 */ /* 0x002fe400078e020a */
[----:B------:R-:W2:Y:S04]  /*1af0*/  LDG.E.128 R8, desc[UR8][R8.64] ;  /* 0x0000000808087981 */ /* 0x000ea8000c1e1d00 */
[----:B------:R-:W2:Y:S01]  /*1b00*/  LDG.E.128 R12, desc[UR8][R28.64] ;  /* 0x000000081c0c7981 */ /* 0x000ea2000c1e1d00 */
[----:B------:R-:W-:Y:S01]  /*1b10*/  UPLOP3.LUT UP0, UPT, UPT, UPT, UPT, 0x40, 0x4 ;  /* 0x000000000004789c */ /* 0x000fe20003f0e870 */
[-C--:B--2---:R-:W-:Y:S02]  /*1b20*/  DMUL R26, R14, R10.reuse ;  /* 0x0000000a0e1a7228 */ /* 0x084fe40000000000 */
[----:B------:R-:W-:-:S06]  /*1b30*/  DMUL R10, R12, R10 ;  /* 0x0000000a0c0a7228 */ /* 0x000fcc0000000000 */
[-C--:B------:R-:W-:Y:S02]  /*1b40*/  DFMA R12, R12, R8.reuse, -R26 ;  /* 0x000000080c0c722b */ /* 0x080fe4000000081a */
[----:B------:R-:W-:Y:S01]  /*1b50*/  DFMA R14, R14, R8, R10 ;  /* 0x000000080e0e722b */ /* 0x000fe2000000000a */
[----:B------:R-:W-:Y:S02]  /*1b60*/  IMAD R11, R25, 0x10, R4 ;  /* 0x00000010190b7824 */ /* 0x000fe400078e0204 */
[----:B------:R-:W-:-:S04]  /*1b70*/  HFMA2 R25, -RZ, RZ, 0, 5.9604644775390625e-08 ;  /* 0x00000001ff197431 */ /* 0x000fc800000001ff */
[----:B------:R0:W-:Y:S01]  /*1b80*/  STS.128 [R11], R12 ;  /* 0x0000000c0b007388 */ /* 0x0001e20000000c00 */
[----:B------:R-:W-:Y:S05]  /*1b90*/  BRA.U UP1, `(.L_x_17) ;  /* 0xfffffff5014c7547 */ /* 0x000fea000b83ffff */
[----:B------:R-:W-:Y:S05]  /*1ba0*/  BRA `(.L_x_18) ;  /* 0x0000000000687947 */ /* 0x000fea0003800000 */
.L_x_11:
[----:B------:R1:W-:Y:S01]  /*1bb0*/  STG.E desc[UR8][R18.64], RZ ;  /* 0x000000ff12007986 */ /* 0x0003e2000c101908 */
[----:B------:R-:W0:Y:S03]  /*1bc0*/  LDC.64 R6, c[0x0][0x388] ;  /* 0x0000e200ff067b82 */ /* 0x000e260000000a00 */
[----:B------:R-:W2:Y:S01]  /*1bd0*/  LDG.E R2, desc[UR8][R16.64] ;  /* 0x0000000810027981 */ /* 0x000ea2000c1e1900 */
[----:B------:R-:W-:-:S04]  /*1be0*/  IMAD.MOV.U32 R5, RZ, RZ, 0x1 ;  /* 0x00000001ff057424 */ /* 0x000fc800078e00ff */
[----:B------:R-:W3:Y:S02]  /*1bf0*/  LDC.64 R28, c[0x0][0x380] ;  /* 0x0000e000ff1c7b82 */ /* 0x000ee40000000a00 */
[----:B---3--:R-:W-:-:S05]  /*1c00*/  IMAD.WIDE R28, R3, 0x10, R28 ;  /* 0x00000010031c7825 */ /* 0x008fca00078e021c */
[----:B------:R-:W3:Y:S01]  /*1c10*/  LDG.E.128 R12, desc[UR8][R28.64] ;  /* 0x000000081c0c7981 */ /* 0x000ee2000c1e1d00 */
[----:B--2---:R-:W-:-:S04]  /*1c20*/  IMAD.SHL.U32 R9, R2, 0x2, RZ ;  /* 0x0000000202097824 */ /* 0x004fc800078e00ff */
[----:B0-----:R-:W-:-:S06]  /*1c30*/  IMAD.WIDE R8, R9, 0x10, R6 ;  /* 0x0000001009087825 */ /* 0x001fcc00078e0206 */
[----:B------:R-:W3:Y:S04]  /*1c40*/  LDG.E.128 R8, desc[UR8][R8.64] ;  /* 0x0000000808087981 */ /* 0x000ee8000c1e1d00 */
[----:B------:R1:W-:Y:S04]  /*1c50*/  STG.E desc[UR8][R18.64], R5 ;  /* 0x0000000512007986 */ /* 0x0003e8000c101908 */
[----:B------:R-:W2:Y:S04]  /*1c60*/  LDG.E R2, desc[UR8][R16.64] ;  /* 0x0000000810027981 */ /* 0x000ea8000c1e1900 */
[----:B------:R-:W4:Y:S01]  /*1c70*/  LDG.E.128 R20, desc[UR8][R28.64] ;  /* 0x000000081c147981 */ /* 0x000f22000c1e1d00 */
[----:B--2---:R-:W-:-:S05]  /*1c80*/  SHF.L.U32 R25, R2, 0x1, RZ ;  /* 0x0000000102197819 */ /* 0x004fca00000006ff */
[----:B------:R-:W-:-:S06]  /*1c90*/  IMAD.WIDE R24, R25, 0x10, R6 ;  /* 0x0000001019187825 */ /* 0x000fcc00078e0206 */
[----:B------:R-:W4:Y:S01]  /*1ca0*/  LDG.E.128 R24, desc[UR8][R24.64+0x10] ;  /* 0x0000100818187981 */ /* 0x000f22000c1e1d00 */
[-C--:B---3--:R-:W-:Y:S02]  /*1cb0*/  DMUL R6, R10, R14.reuse ;  /* 0x0000000e0a067228 */ /* 0x088fe40000000000 */
[----:B------:R-:W-:-:S06]  /*1cc0*/  DMUL R14, R8, R14 ;  /* 0x0000000e080e7228 */ /* 0x000fcc0000000000 */
[-C--:B------:R-:W-:Y:S02]  /*1cd0*/  DFMA R8, R8, R12.reuse, -R6 ;  /* 0x0000000c0808722b */ /* 0x080fe40000000806 */
[----:B------:R-:W-:-:S07]  /*1ce0*/  DFMA R10, R10, R12, R14 ;  /* 0x0000000c0a0a722b */ /* 0x000fce000000000e */
[----:B------:R1:W-:Y:S01]  /*1cf0*/  STS.128 [R4], R8 ;  /* 0x0000000804007388 */ /* 0x0003e20000000c00 */
[-C--:B----4-:R-:W-:Y:S02]  /*1d00*/  DMUL R2, R26, R22.reuse ;  /* 0x000000161a027228 */ /* 0x090fe40000000000 */
[----:B------:R-:W-:-:S06]  /*1d10*/  DMUL R22, R24, R22 ;  /* 0x0000001618167228 */ /* 0x000fcc0000000000 */
[-C--:B------:R-:W-:Y:S02]  /*1d20*/  DFMA R12, R24, R20.reuse, -R2 ;  /* 0x00000014180c722b */ /* 0x080fe40000000802 */
[----:B------:R-:W-:-:S07]  /*1d30*/  DFMA R14, R26, R20, R22 ;  /* 0x000000141a0e722b */ /* 0x000fce0000000016 */
[----:B------:R1:W-:Y:S04]  /*1d40*/  STS.128 [R4+0x10], R12 ;  /* 0x0000100c04007388 */ /* 0x0003e80000000c00 */
.L_x_18:
[----:B------:R-:W-:Y:S01]  /*1d50*/  BAR.SYNC.DEFER_BLOCKING 0x0 ;  /* 0x0000000000007b1d */ /* 0x000fe20000010000 */
[----:B------:R-:W-:-:S05]  /*1d60*/  SHF.R.S32.HI R3, RZ, 0x1f, R0 ;  /* 0x0000001fff037819 */ /* 0x000fca0000011400 */
[----:B------:R-:W2:Y:S01]  /*1d70*/  LDCU.64 UR4, c[0x0][0x380] ;  /* 0x00007000ff0477ac */ /* 0x000ea20008000a00 */
[----:B01----:R-:W-:Y:S01]  /*1d80*/  LDS.128 R8, [R4+0x10] ;  /* 0x0000100004087984 */ /* 0x003fe20000000c00 */
[----:B--2---:R-:W-:-:S03]  /*1d90*/  LEA R2, P0, R0, UR4, 0x4 ;  /* 0x0000000400027c11 */ /* 0x004fc6000f8020ff */
[----:B------:R-:W0:Y:S01]  /*1da0*/  LDS.128 R12, [R4] ;  /* 0x00000000040c7984 */ /* 0x000e220000000c00 */
[----:B------:R-:W-:Y:S01]  /*1db0*/  LEA.HI.X R3, R0, UR5, R3, 0x4, P0 ;  /* 0x0000000500037c11 */ /* 0x000fe200080f2403 */
[----:B0-----:R-:W-:Y:S02]  /*1dc0*/  DADD R8, R8, R12 ;  /* 0x0000000008087229 */ /* 0x001fe4000000000c */
[----:B------:R-:W-:-:S07]  /*1dd0*/  DADD R10, R10, R14 ;  /* 0x000000000a0a7229 */ /* 0x000fce000000000e */
[----:B------:R-:W-:Y:S01]  /*1de0*/  STG.E.128 desc[UR8][R2.64], R8 ;  /* 0x0000000802007986 */ /* 0x000fe2000c101d08 */
[----:B------:R-:W-:Y:S05]  /*1df0*/  EXIT ;  /* 0x000000000000794d */ /* 0x000fea0003800000 */
        .type           $_Z15contract_tensorP7double2PKS_iPiS3_ixx$__internal_accurate_pow,@function
        .size           $_Z15contract_tensorP7double2PKS_iPiS3_ixx$__internal_accurate_pow,(.L_x_21 - $_Z15contract_tensorP7double2PKS_iPiS3_ixx$__internal_accurate_pow)
$_Z15contract_tensorP7double2PKS_iPiS3_ixx$__internal_accurate_pow:
[----:B------:R-:W0:Y:S01]  /*1e00*/  MUFU.RCP64H R9, 2 ;  /* 0x4000000000097908 */ /* 0x000e220000001800 */
[----:B------:R-:W-:Y:S01]  /*1e10*/  IMAD.MOV.U32 R6, RZ, RZ, 0x0 ;  /* 0x00000000ff067424 */ /* 0x000fe200078e00ff */
[----:B------:R-:W-:Y:S01]  /*1e20*/  MOV R8, RZ ;  /* 0x000000ff00087202 */ /* 0x000fe20000000f00 */
[----:B------:R-:W-:Y:S01]  /*1e30*/  IMAD.MOV.U32 R7, RZ, RZ, 0x40000000 ;  /* 0x40000000ff077424 */ /* 0x000fe200078e00ff */
[----:B------:R-:W-:Y:S01]  /*1e40*/  UMOV UR4, 0x7d2cafe2 ;  /* 0x7d2cafe200047882 */ /* 0x000fe20000000000 */
[----:B------:R-:W-:Y:S01]  /*1e50*/  IMAD.MOV.U32 R12, RZ, RZ, 0x41ad3b5a ;  /* 0x41ad3b5aff0c7424 */ /* 0x000fe200078e00ff */
[----:B------:R-:W-:Y:S01]  /*1e60*/  UMOV UR5, 0x3eb0f5ff ;  /* 0x3eb0f5ff00057882 */ /* 0x000fe20000000000 */
[----:B------:R-:W-:Y:S02]  /*1e70*/  IMAD.MOV.U32 R13, RZ, RZ, 0x3ed0f5d2 ;  /* 0x3ed0f5d2ff0d7424 */ /* 0x000fe400078e00ff */
[----:B------:R-:W-:-:S05]  /*1e80*/  IMAD.SHL.U32 R5, R3, 0x2, RZ ;  /* 0x0000000203057824 */ /* 0x000fca00078e00ff */
[----:B------:R-:W-:Y:S01]  /*1e90*/  ISETP.GT.U32.AND P0, PT, R5, -0x2000001, PT ;  /* 0xfdffffff0500780c */ /* 0x000fe20003f04070 */
[----:B0-----:R-:W-:-:S08]  /*1ea0*/  DFMA R6, R8, -R6, 1 ;  /* 0x3ff000000806742b */ /* 0x001fd00000000806 */
[----:B------:R-:W-:-:S08]  /*1eb0*/  DFMA R6, R6, R6, R6 ;  /* 0x000000060606722b */ /* 0x000fd00000000006 */
[----:B------:R-:W-:-:S08]  /*1ec0*/  DFMA R8, R8, R6, R8 ;  /* 0x000000060808722b */ /* 0x000fd00000000008 */
[----:B------:R-:W-:-:S08]  /*1ed0*/  DMUL R6, RZ, R8 ;  /* 0x00000008ff067228 */ /* 0x000fd00000000000 */
[----:B------:R-:W-:-:S08]  /*1ee0*/  DFMA R6, RZ, R8, R6 ;  /* 0x00000008ff06722b */ /* 0x000fd00000000006 */
[----:B------:R-:W-:Y:S02]  /*1ef0*/  DMUL R10, R6, R6 ;  /* 0x00000006060a7228 */ /* 0x000fe40000000000 */
[----:B------:R-:W-:-:S06]  /*1f00*/  DADD R14, RZ, -R6 ;  /* 0x00000000ff0e7229 */ /* 0x000fcc0000000806 */
[----:B------:R-:W-:Y:S01]  /*1f10*/  DFMA R12, R10, UR4, R12 ;  /* 0x000000040a0c7c2b */ /* 0x000fe2000800000c */
[----:B------:R-:W-:Y:S01]  /*1f20*/  UMOV UR4, 0x75488a3f ;  /* 0x75488a3f00047882 */ /* 0x000fe20000000000 */
[----:B------:R-:W-:Y:S01]  /*1f30*/  UMOV UR5, 0x3ef3b20a ;  /* 0x3ef3b20a00057882 */ /* 0x000fe20000000000 */
[----:B------:R-:W-:Y:S02]  /*1f40*/  DADD R18, R14, R14 ;  /* 0x000000000e127229 */ /* 0x000fe4000000000e */
[----:B------:R-:W-:-:S03]  /*1f50*/  DMUL R14, R6, R6 ;  /* 0x00000006060e7228 */ /* 0x000fc60000000000 */
[----:B------:R-:W-:Y:S01]  /*1f60*/  DFMA R12, R10, R12, UR4 ;  /* 0x000000040a0c7e2b */ /* 0x000fe2000800000c */
[----:B------:R-:W-:Y:S01]  /*1f70*/  UMOV UR4, 0xe4faecd5 ;  /* 0xe4faecd500047882 */ /* 0x000fe20000000000 */
[----:B------:R-:W-:Y:S01]  /*1f80*/  UMOV UR5, 0x3f1745cd ;  /* 0x3f1745cd00057882 */ /* 0x000fe20000000000 */
[----:B------:R-:W-:-:S05]  /*1f90*/  DFMA R18, RZ, -R6, R18 ;  /* 0x80000006ff12722b */ /* 0x000fca0000000012 */
[----:B------:R-:W-:Y:S01]  /*1fa0*/  DFMA R12, R10, R12, UR4 ;  /* 0x000000040a0c7e2b */ /* 0x000fe2000800000c */
[----:B------:R-:W-:Y:S01]  /*1fb0*/  UMOV UR4, 0x258a578b ;  /* 0x258a578b00047882 */ /* 0x000fe20000000000 */
[----:B------:R-:W-:Y:S01]  /*1fc0*/  UMOV UR5, 0x3f3c71c7 ;  /* 0x3f3c71c700057882 */ /* 0x000fe20000000000 */
[----:B------:R-:W-:-:S05]  /*1fd0*/  DMUL R8, R8, R18 ;  /* 0x0000001208087228 */ /* 0x000fca0000000000 */
[----:B------:R-:W-:Y:S01]  /*1fe0*/  DFMA R12, R10, R12, UR4 ;  /* 0x000000040a0c7e2b */ /* 0x000fe2000800000c */
[----:B------:R-:W-:Y:S01]  /*1ff0*/  UMOV UR4, 0x9242b910 ;  /* 0x9242b91000047882 */ /* 0x000fe20000000000 */
[----:B------:R-:W-:-:S03]  /*2000*/  UMOV UR5, 0x3f624924 ;  /* 0x3f62492400057882 */ /* 0x000fc60000000000 */
[----:B------:R-:W-:Y:S01]  /*2010*/  IADD3 R23, PT, PT, R9, 0x100000, RZ ;  /* 0x0010000009177810 */ /* 0x000fe20007ffe0ff */
[----:B------:R-:W-:Y:S02]  /*2020*/  IMAD.MOV.U32 R22, RZ, RZ, R8 ;  /* 0x000000ffff167224 */ /* 0x000fe400078e0008 */
[----:B------:R-:W-:Y:S01]  /*2030*/  DFMA R12, R10, R12, UR4 ;  /* 0x000000040a0c7e2b */ /* 0x000fe2000800000c */
[----:B------:R-:W-:Y:S01]  /*2040*/  UMOV UR4, 0x99999dfb ;  /* 0x99999dfb00047882 */ /* 0x000fe20000000000 */
[----:B------:R-:W-:-:S06]  /*2050*/  UMOV UR5, 0x3f899999 ;  /* 0x3f89999900057882 */ /* 0x000fcc0000000000 */
[----:B------:R-:W-:Y:S01]  /*2060*/  DFMA R16, R10, R12, UR4 ;  /* 0x000000040a107e2b */ /* 0x000fe2000800000c */
[----:B------:R-:W-:Y:S01]  /*2070*/  UMOV UR4, 0x55555555 ;  /* 0x5555555500047882 */ /* 0x000fe20000000000 */
[----:B------:R-:W-:-:S06]  /*2080*/  UMOV UR5, 0x3fb55555 ;  /* 0x3fb5555500057882 */ /* 0x000fcc0000000000 */
[----:B------:R-:W-:-:S08]  /*2090*/  DFMA R12, R10, R16, UR4 ;  /* 0x000000040a0c7e2b */ /* 0x000fd00008000010 */
[----:B------:R-:W-:Y:S01]  /*20a0*/  DADD R20, -R12, UR4 ;  /* 0x000000040c147e29 */ /* 0x000fe20008000100 */
[----:B------:R-:W-:Y:S01]  /*20b0*/  UMOV UR4, 0xb9e7b0 ;  /* 0x00b9e7b000047882 */ /* 0x000fe20000000000 */
[----:B------:R-:W-:-:S06]  /*20c0*/  UMOV UR5, 0x3c46a4cb ;  /* 0x3c46a4cb00057882 */ /* 0x000fcc0000000000 */
[----:B------:R-:W-:Y:S02]  /*20d0*/  DFMA R20, R10, R16, R20 ;  /* 0x000000100a14722b */ /* 0x000fe40000000014 */
[----:B------:R-:W-:-:S06]  /*20e0*/  DMUL R10, R6, R14 ;  /* 0x0000000e060a7228 */ /* 0x000fcc0000000000 */
[----:B------:R-:W-:Y:S01]  /*20f0*/  DADD R18, R20, -UR4 ;  /* 0x8000000414127e29 */ /* 0x000fe20008000000 */
[----:B------:R-:W-:Y:S01]  /*2100*/  UMOV UR4, 0x0 ;  /* 0x0000000000047882 */ /* 0x000fe20000000000 */
[C---:B------:R-:W-:Y:S01]  /*2110*/  DFMA R24, R6.reuse, R14, -R10 ;  /* 0x0000000e0618722b */ /* 0x040fe2000000080a */
[----:B------:R-:W-:Y:S01]  /*2120*/  UMOV UR5, 0x3ff00000 ;  /* 0x3ff0000000057882 */ /* 0x000fe20000000000 */
[----:B------:R-:W-:-:S04]  /*2130*/  DFMA R20, R6, R6, -R14 ;  /* 0x000000060614722b */ /* 0x000fc8000000080e */
[----:B------:R-:W-:Y:S02]  /*2140*/  DADD R16, R12, R18 ;  /* 0x000000000c107229 */ /* 0x000fe40000000012 */
[----:B------:R-:W-:Y:S02]  /*2150*/  DFMA R24, R8, R14, R24 ;  /* 0x0000000e0818722b */ /* 0x000fe40000000018 */
[----:B------:R-:W-:-:S04]  /*2160*/  DFMA R20, R6, R22, R20 ;  /* 0x000000160614722b */ /* 0x000fc80000000014 */
[----:B------:R-:W-:Y:S02]  /*2170*/  DMUL R14, R16, R10 ;  /* 0x0000000a100e7228 */ /* 0x000fe40000000000 */
[----:B------:R-:W-:Y:S02]  /*2180*/  DADD R12, R12, -R16 ;  /* 0x000000000c0c7229 */ /* 0x000fe40000000810 */
[----:B------:R-:W-:-:S04]  /*2190*/  DFMA R20, R6, R20, R24 ;  /* 0x000000140614722b */ /* 0x000fc80000000018 */
[----:B------:R-:W-:Y:S02]  /*21a0*/  DFMA R22, R16, R10, -R14 ;  /* 0x0000000a1016722b */ /* 0x000fe4000000080e */
[----:B------:R-:W-:-:S06]  /*21b0*/  DADD R12, R18, R12 ;  /* 0x00000000120c7229 */ /* 0x000fcc000000000c */
[----:B------:R-:W-:-:S08]  /*21c0*/  DFMA R20, R16, R20, R22 ;  /* 0x000000141014722b */ /* 0x000fd00000000016 */
[----:B------:R-:W-:-:S08]  /*21d0*/  DFMA R12, R12, R10, R20 ;  /* 0x0000000a0c0c722b */ /* 0x000fd00000000014 */
[----:B------:R-:W-:-:S08]  /*21e0*/  DADD R16, R14, R12 ;  /* 0x000000000e107229 */ /* 0x000fd0000000000c */
[--C-:B------:R-:W-:Y:S02]  /*21f0*/  DADD R10, R6, R16.reuse ;  /* 0x00000000060a7229 */ /* 0x100fe40000000010 */
[----:B------:R-:W-:-:S06]  /*2200*/  DADD R14, R14, -R16 ;  /* 0x000000000e0e7229 */ /* 0x000fcc0000000810 */
[----:B------:R-:W-:Y:S02]  /*2210*/  DADD R6, R6, -R10 ;  /* 0x0000000006067229 */ /* 0x000fe4000000080a */
[----:B------:R-:W-:-:S06]  /*2220*/  DADD R14, R12, R14 ;  /* 0x000000000c0e7229 */ /* 0x000fcc000000000e */
[----:B------:R-:W-:-:S08]  /*2230*/  DADD R6, R16, R6 ;  /* 0x0000000010067229 */ /* 0x000fd00000000006 */
[----:B------:R-:W-:-:S08]  /*2240*/  DADD R6, R14, R6 ;  /* 0x000000000e067229 */ /* 0x000fd00000000006 */
[----:B------:R-:W-:Y:S01]  /*2250*/  DADD R12, R8, R6 ;  /* 0x00000000080c7229 */ /* 0x000fe20000000006 */
[----:B------:R-:W-:Y:S01]  /*2260*/  IMAD.MOV.U32 R8, RZ, RZ, -0x105c611 ;  /* 0xfefa39efff087424 */ /* 0x000fe200078e00ff */
[----:B------:R-:W-:Y:S01]  /*2270*/  MOV R9, 0x3fe62e42 ;  /* 0x3fe62e4200097802 */ /* 0x000fe20000000f00 */
[----:B------:R-:W-:Y:S02]  /*2280*/  IMAD.MOV.U32 R6, RZ, RZ, -0x105c611 ;  /* 0xfefa39efff067424 */ /* 0x000fe400078e00ff */
[----:B------:R-:W-:-:S03]  /*2290*/  IMAD.MOV.U32 R7, RZ, RZ, 0x3fe62e42 ;  /* 0x3fe62e42ff077424 */ /* 0x000fc600078e00ff */
[----:B------:R-:W-:-:S08]  /*22a0*/  DADD R14, R10, R12 ;  /* 0x000000000a0e7229 */ /* 0x000fd0000000000c */
[--C-:B------:R-:W-:Y:S02]  /*22b0*/  DFMA R8, R8, UR4, R14.reuse ;  /* 0x0000000408087c2b */ /* 0x100fe4000800000e */
[----:B------:R-:W-:-:S06]  /*22c0*/  DADD R10, R10, -R14 ;  /* 0x000000000a0a7229 */ /* 0x000fcc000000080e */
[----:B------:R-:W-:Y:S02]  /*22d0*/  DFMA R16, -R6, 1, R8 ;  /* 0x3ff000000610782b */ /* 0x000fe40000000108 */
[----:B------:R-:W-:Y:S01]  /*22e0*/  DADD R10, R12, R10 ;  /* 0x000000000c0a7229 */ /* 0x000fe2000000000a */
[----:B------:R-:W-:Y:S01]  /*22f0*/  MOV R12, 0x3b39803f ;  /* 0x3b39803f000c7802 */ /* 0x000fe20000000f00 */
[----:B------:R-:W-:-:S04]  /*2300*/  IMAD.MOV.U32 R13, RZ, RZ, 0x3c7abc9e ;  /* 0x3c7abc9eff0d7424 */ /* 0x000fc800078e00ff */
[----:B------:R-:W-:Y:S01]  /*2310*/  DADD R16, -R14, R16 ;  /* 0x000000000e107229 */ /* 0x000fe20000000110 */
[----:B------:R-:W-:Y:S02]  /*2320*/  LOP3.LUT R15, R3, 0xff0fffff, RZ, 0xc0, !PT ;  /* 0xff0fffff030f7812 */ /* 0x000fe400078ec0ff */
[----:B------:R-:W-:Y:S02]  /*2330*/  MOV R14, R2 ;  /* 0x00000002000e7202 */ /* 0x000fe40000000f00 */
[----:B------:R-:W-:-:S03]  /*2340*/  SEL R15, R15, R3, P0 ;  /* 0x000000030f0f7207 */ /* 0x000fc60000000000 */
[----:B------:R-:W-:-:S08]  /*2350*/  DADD R10, R10, -R16 ;  /* 0x000000000a0a7229 */ /* 0x000fd00000000810 */
[----:B------:R-:W-:Y:S01]  /*2360*/  DFMA R10, R12, UR4, R10 ;  /* 0x000000040c0a7c2b */ /* 0x000fe2000800000a */
[----:B------:R-:W-:Y:S01]  /*2370*/  UMOV UR4, 0x3b39803f ;  /* 0x3b39803f00047882 */ /* 0x000fe20000000000 */
[----:B------:R-:W-:-:S06]  /*2380*/  UMOV UR5, 0x3c7abc9e ;  /* 0x3c7abc9e00057882 */ /* 0x000fcc0000000000 */
[----:B------:R-:W-:-:S08]  /*2390*/  DADD R12, R8, R10 ;  /* 0x00000000080c7229 */ /* 0x000fd0000000000a */
[----:B------:R-:W-:Y:S02]  /*23a0*/  DADD R8, R8, -R12 ;  /* 0x0000000008087229 */ /* 0x000fe4000000080c */
[----:B------:R-:W-:-:S06]  /*23b0*/  DMUL R2, R12, R14 ;  /* 0x0000000e0c027228 */ /* 0x000fcc0000000000 */
[----:B------:R-:W-:Y:S02]  /*23c0*/  DADD R8, R10, R8 ;  /* 0x000000000a087229 */ /* 0x000fe40000000008 */
[----:B------:R-:W-:Y:S01]  /*23d0*/  DFMA R12, R12, R14, -R2 ;  /* 0x0000000e0c0c722b */ /* 0x000fe20000000802 */
[----:B------:R-:W-:Y:S02]  /*23e0*/  IMAD.MOV.U32 R10, RZ, RZ, 0x652b82fe ;  /* 0x652b82feff0a7424 */ /* 0x000fe400078e00ff */
[----:B------:R-:W-:-:S05]  /*23f0*/  IMAD.MOV.U32 R11, RZ, RZ, 0x3ff71547 ;  /* 0x3ff71547ff0b7424 */ /* 0x000fca00078e00ff */
[----:B------:R-:W-:-:S08]  /*2400*/  DFMA R12, R8, R14, R12 ;  /* 0x0000000e080c722b */ /* 0x000fd0000000000c */
[----:B------:R-:W-:-:S08]  /*2410*/  DADD R8, R2, R12 ;  /* 0x0000000002087229 */ /* 0x000fd0000000000c */
[----:B------:R-:W-:Y:S02]  /*2420*/  DFMA R10, R8, R10, 6.75539944105574400000e+15 ;  /* 0x43380000080a742b */ /* 0x000fe4000000000a */
[----:B------:R-:W-:Y:S01]  /*2430*/  FSETP.GEU.AND P0, PT, |R9|, 4.1917929649353027344, PT ;  /* 0x4086232b0900780b */ /* 0x000fe20003f0e200 */
[----:B------:R-:W-:-:S05]  /*2440*/  DADD R2, R2, -R8 ;  /* 0x0000000002027229 */ /* 0x000fca0000000808 */
[----:B------:R-:W-:-:S03]  /*2450*/  DADD R14, R10, -6.75539944105574400000e+15 ;  /* 0xc33800000a0e7429 */ /* 0x000fc60000000000 */
[----:B------:R-:W-:-:S05]  /*2460*/  DADD R2, R12, R2 ;  /* 0x000000000c027229 */ /* 0x000fca0000000002 */
[----:B------:R-:W-:-:S08]  /*2470*/  DFMA R6, R14, -R6, R8 ;  /* 0x800000060e06722b */ /* 0x000fd00000000008 */
[----:B------:R-:W-:Y:S01]  /*2480*/  DFMA R6, R14, -UR4, R6 ;  /* 0x800000040e067c2b */ /* 0x000fe20008000006 */
[----:B------:R-:W-:Y:S01]  /*2490*/  UMOV UR4, 0x69ce2bdf ;  /* 0x69ce2bdf00047882 */ /* 0x000fe20000000000 */
[----:B------:R-:W-:Y:S01]  /*24a0*/  MOV R14, 0xfca213ea ;  /* 0xfca213ea000e7802 */ /* 0x000fe20000000f00 */
[----:B------:R-:W-:Y:S01]  /*24b0*/  IMAD.MOV.U32 R15, RZ, RZ, 0x3e928af3 ;  /* 0x3e928af3ff0f7424 */ /* 0x000fe200078e00ff */
[----:B------:R-:W-:-:S05]  /*24c0*/  UMOV UR5, 0x3e5ade15 ;  /* 0x3e5ade1500057882 */ /* 0x000fca0000000000 */
[----:B------:R-:W-:Y:S01]  /*24d0*/  DFMA R14, R6, UR4, R14 ;  /* 0x00000004060e7c2b */ /* 0x000fe2000800000e */
[----:B------:R-:W-:Y:S01]  /*24e0*/  UMOV UR4, 0x62401315 ;  /* 0x6240131500047882 */ /* 0x000fe20000000000 */
[----:B------:R-:W-:-:S06]  /*24f0*/  UMOV UR5, 0x3ec71dee ;  /* 0x3ec71dee00057882 */ /* 0x000fcc0000000000 */
[----:B------:R-:W-:Y:S01]  /*2500*/  DFMA R14, R6, R14, UR4 ;  /* 0x00000004060e7e2b */ /* 0x000fe2000800000e */
        /* <DEDUP_REMOVED lines=20> */
[----:B------:R-:W-:-:S08]  /*2650*/  DFMA R14, R6, R14, UR4 ;  /* 0x00000004060e7e2b */ /* 0x000fd0000800000e */
[----:B------:R-:W-:-:S08]  /*2660*/  DFMA R14, R6, R14, 1 ;  /* 0x3ff00000060e742b */ /* 0x000fd0000000000e */
[----:B------:R-:W-:-:S10]  /*2670*/  DFMA R14, R6, R14, 1 ;  /* 0x3ff00000060e742b */ /* 0x000fd4000000000e */
[----:B------:R-:W-:Y:S01]  /*2680*/  IMAD R7, R10, 0x100000, R15 ;  /* 0x001000000a077824 */ /* 0x000fe200078e020f */
[----:B------:R-:W-:Y:S01]  /*2690*/  MOV R6, R14 ;  /* 0x0000000e00067202 */ /* 0x000fe20000000f00 */
[----:B------:R-:W-:Y:S06]  /*26a0*/  @!P0 BRA `(.L_x_19) ;  /* 0x0000000000348947 */ /* 0x000fec0003800000 */
[----:B------:R-:W-:Y:S01]  /*26b0*/  FSETP.GEU.AND P1, PT, |R9|, 4.2275390625, PT ;  /* 0x408748000900780b */ /* 0x000fe20003f2e200 */
[C---:B------:R-:W-:Y:S02]  /*26c0*/  DADD R6, R8.reuse, +INF ;  /* 0x7ff0000008067429 */ /* 0x040fe40000000000 */
[----:B------:R-:W-:-:S08]  /*26d0*/  DSETP.GEU.AND P0, PT, R8, RZ, PT ;  /* 0x000000ff0800722a */ /* 0x000fd00003f0e000 */
[----:B------:R-:W-:Y:S02]  /*26e0*/  FSEL R6, R6, RZ, P0 ;  /* 0x000000ff06067208 */ /* 0x000fe40000000000 */
[----:B------:R-:W-:Y:S01]  /*26f0*/  FSEL R7, R7, RZ, P0 ;  /* 0x000000ff07077208 */ /* 0x000fe20000000000 */
[----:B------:R-:W-:Y:S06]  /*2700*/  @P1 BRA `(.L_x_19) ;  /* 0x00000000001c1947 */ /* 0x000fec0003800000 */
[----:B------:R-:W-:-:S04]  /*2710*/  LEA.HI R5, R10, R10, RZ, 0x1 ;  /* 0x0000000a0a057211 */ /* 0x000fc800078f08ff */
[----:B------:R-:W-:-:S05]  /*2720*/  SHF.R.S32.HI R5, RZ, 0x1, R5 ;  /* 0x00000001ff057819 */ /* 0x000fca0000011405 */
[----:B------:R-:W-:Y:S02]  /*2730*/  IMAD.IADD R6, R10, 0x1, -R5 ;  /* 0x000000010a067824 */ /* 0x000fe400078e0a05 */
[----:B------:R-:W-:-:S03]  /*2740*/  IMAD R15, R5, 0x100000, R15 ;  /* 0x00100000050f7824 */ /* 0x000fc600078e020f */
[----:B------:R-:W-:Y:S02]  /*2750*/  LEA R7, R6, 0x3ff00000, 0x14 ;  /* 0x3ff0000006077811 */ /* 0x000fe400078ea0ff */
[----:B------:R-:W-:-:S06]  /*2760*/  MOV R6, RZ ;  /* 0x000000ff00067202 */ /* 0x000fcc0000000f00 */
[----:B------:R-:W-:-:S11]  /*2770*/  DMUL R6, R14, R6 ;  /* 0x000000060e067228 */ /* 0x000fd60000000000 */
.L_x_19:
[----:B------:R-:W-:Y:S01]  /*2780*/  DFMA R2, R2, R6, R6 ;  /* 0x000000060202722b */ /* 0x000fe20000000006 */
[----:B------:R-:W-:Y:S01]  /*2790*/  IMAD.MOV.U32 R5, RZ, RZ, 0x0 ;  /* 0x00000000ff057424 */ /* 0x000fe200078e00ff */
[----:B------:R-:W-:-:S08]  /*27a0*/  DSETP.NEU.AND P0, PT, |R6|, +INF , PT ;  /* 0x7ff000000600742a */ /* 0x000fd00003f0d200 */
[----:B------:R-:W-:Y:S02]  /*27b0*/  FSEL R2, R6, R2, !P0 ;  /* 0x0000000206027208 */ /* 0x000fe40004000000 */
[----:B------:R-:W-:Y:S01]  /*27c0*/  FSEL R3, R7, R3, !P0 ;  /* 0x0000000307037208 */ /* 0x000fe20004000000 */
[----:B------:R-:W-:Y:S06]  /*27d0*/  RET.REL.NODEC R4 `(_Z15contract_tensorP7double2PKS_iPiS3_ixx) ;  /* 0xffffffd804087950 */ /* 0x000fec0003c3ffff */
.L_x_20:
        /* <DEDUP_REMOVED lines=10> */
.L_x_21:


//--------------------- .nv.shared._Z14applyPhaseFlipP7double2x --------------------------
	.section	.nv.shared._Z14applyPhaseFlipP7double2x,"aw",@nobits
	.sectionflags	@""
	.align	16
	.zero		1024


//--------------------- .nv.shared.reserved.0     --------------------------
	.section	.nv.shared.reserved.0,"aw",@nobits
	.weak		__nv_reservedSMEM_offset_0_alias
	.size		__nv_reservedSMEM_offset_0_alias, 0, 64
	.other		__nv_reservedSMEM_offset_0_alias,@"STO_CUDA_RESERVED_SHARED STV_DEFAULT"
__nv_reservedSMEM_offset_0_alias:
	.zero		0
	.zero		64


//--------------------- .nv.shared._Z15contract_tensorP7double2PKS_iPiS3_ixx --------------------------
	.section	.nv.shared._Z15contract_tensorP7double2PKS_iPiS3_ixx,"aw",@nobits
	.sectionflags	@""
	.align	16
	.zero		1024


//--------------------- .nv.constant0._Z14applyPhaseFlipP7double2x --------------------------
	.section	.nv.constant0._Z14applyPhaseFlipP7double2x,"a",@progbits
	.sectionflags	@""
	.align	4
.nv.constant0._Z14applyPhaseFlipP7double2x:
	.zero		912


//--------------------- .nv.constant0._Z15contract_tensorP7double2PKS_iPiS3_ixx --------------------------
	.section	.nv.constant0._Z15contract_tensorP7double2PKS_iPiS3_ixx,"a",@progbits
	.sectionflags	@""
	.align	4
.nv.constant0._Z15contract_tensorP7double2PKS_iPiS3_ixx:
	.zero		960


//--------------------- SYMBOLS --------------------------

	.type		.nv.reservedSmem.offset0,@object
	.size		.nv.reservedSmem.offset0,0x4
	.type		.nv.reservedSmem.cap,@object
	.size		.nv.reservedSmem.cap,0x4
